	.headerflags	@"EF_CUDA_TEXMODE_UNIFIED EF_CUDA_64BIT_ADDRESS EF_CUDA_SM86 EF_CUDA_VIRTUAL_SM(EF_CUDA_SM86)"
	.elftype	@"ET_EXEC"


//--------------------- .nv.info                  --------------------------
	.section	.nv.info,"",@"SHT_CUDA_INFO"
	.align	4


	//----- nvinfo : EIATTR_REGCOUNT
	.align		4
        /*0000*/ 	.byte	0x04, 0x2f
        /*0002*/ 	.short	(.L_1 - .L_0)
	.align		4
.L_0:
        /*0004*/ 	.word	index@(triton_mm)
        /*0008*/ 	.word	0x000000a5


	//----- nvinfo : EIATTR_MIN_STACK_SIZE
	.align		4
.L_1:
        /*000c*/ 	.byte	0x04, 0x12
        /*000e*/ 	.short	(.L_3 - .L_2)
	.align		4
.L_2:
        /*0010*/ 	.word	index@(triton_mm)
        /*0014*/ 	.word	0x00000000


	//----- nvinfo : EIATTR_FRAME_SIZE
	.align		4
.L_3:
        /*0018*/ 	.byte	0x04, 0x11
        /*001a*/ 	.short	(.L_5 - .L_4)
	.align		4
.L_4:
        /*001c*/ 	.word	index@(triton_mm)
        /*0020*/ 	.word	0x00000000


	//----- nvinfo : EIATTR_MIN_STACK_SIZE
	.align		4
.L_5:
        /*0024*/ 	.byte	0x04, 0x12
        /*0026*/ 	.short	(.L_7 - .L_6)
	.align		4
.L_6:
        /*0028*/ 	.word	index@(triton_mm)
        /*002c*/ 	.word	0x00000000
.L_7:


//--------------------- .nv.info.triton_mm        --------------------------
	.section	.nv.info.triton_mm,"",@"SHT_CUDA_INFO"
	.sectionflags	@""
	.align	4


	//----- nvinfo : EIATTR_CUDA_API_VERSION
	.align		4
        /*0000*/ 	.byte	0x04, 0x37
        /*0002*/ 	.short	(.L_9 - .L_8)
.L_8:
        /*0004*/ 	.word	0x0000007c


	//----- nvinfo : EIATTR_SW2861232_WAR
	.align		4
.L_9:
        /*0008*/ 	.byte	0x01, 0x35
	.zero		2


	//----- nvinfo : EIATTR_PARAM_CBANK
	.align		4
        /*000c*/ 	.byte	0x04, 0x0a
        /*000e*/ 	.short	(.L_11 - .L_10)
	.align		4
.L_10:
        /*0010*/ 	.word	index@(.nv.constant0.triton_mm)
        /*0014*/ 	.short	0x0160
        /*0016*/ 	.short	0x0020


	//----- nvinfo : EIATTR_CBANK_PARAM_SIZE
	.align		4
.L_11:
        /*0018*/ 	.byte	0x03, 0x19
        /*001a*/ 	.short	0x0020


	//----- nvinfo : EIATTR_KPARAM_INFO
	.align		4
        /*001c*/ 	.byte	0x04, 0x17
        /*001e*/ 	.short	(.L_13 - .L_12)
.L_12:
        /*0020*/ 	.word	0x00000000
        /*0024*/ 	.short	0x0003
        /*0026*/ 	.short	0x0018
        /*0028*/ 	.byte	0x00, 0xf4, 0x21, 0x00


	//----- nvinfo : EIATTR_KPARAM_INFO
	.align		4
.L_13:
        /*002c*/ 	.byte	0x04, 0x17
        /*002e*/ 	.short	(.L_15 - .L_14)
.L_14:
        /*0030*/ 	.word	0x00000000
        /*0034*/ 	.short	0x0002
        /*0036*/ 	.short	0x0010
        /*0038*/ 	.byte	0x00, 0xf4, 0x21, 0x00


	//----- nvinfo : EIATTR_KPARAM_INFO
	.align		4
.L_15:
        /*003c*/ 	.byte	0x04, 0x17
        /*003e*/ 	.short	(.L_17 - .L_16)
.L_16:
        /*0040*/ 	.word	0x00000000
        /*0044*/ 	.short	0x0001
        /*0046*/ 	.short	0x0008
        /*0048*/ 	.byte	0x00, 0xf4, 0x21, 0x00


	//----- nvinfo : EIATTR_KPARAM_INFO
	.align		4
.L_17:
        /*004c*/ 	.byte	0x04, 0x17
        /*004e*/ 	.short	(.L_19 - .L_18)
.L_18:
        /*0050*/ 	.word	0x00000000
        /*0054*/ 	.short	0x0000
        /*0056*/ 	.short	0x0000
        /*0058*/ 	.byte	0x00, 0xf4, 0x21, 0x00


	//----- nvinfo : EIATTR_MAXREG_COUNT
	.align		4
.L_19:
        /*005c*/ 	.byte	0x03, 0x1b
        /*005e*/ 	.short	0x00ff


	//----- nvinfo : EIATTR_EXIT_INSTR_OFFSETS
	.align		4
        /*0060*/ 	.byte	0x04, 0x1c
        /*0062*/ 	.short	(.L_21 - .L_20)


	//   ....[0]....
.L_20:
        /*0064*/ 	.word	0x00002af0


	//   ....[1]....
        /*0068*/ 	.word	0x00002b40


	//----- nvinfo : EIATTR_REQNTID
	.align		4
.L_21:
        /*006c*/ 	.byte	0x04, 0x10
        /*006e*/ 	.short	(.L_23 - .L_22)
.L_22:
        /*0070*/ 	.word	0x00000080
        /*0074*/ 	.word	0x00000001
        /*0078*/ 	.word	0x00000001
.L_23:


//--------------------- .nv.callgraph             --------------------------
	.section	.nv.callgraph,"",@"SHT_CUDA_CALLGRAPH"
	.align	4
	.sectionentsize	8
	.align		4
        /*0000*/ 	.word	0x00000000
	.align		4
        /*0004*/ 	.word	0xffffffff
	.align		4
        /*0008*/ 	.word	0x00000000
	.align		4
        /*000c*/ 	.word	0xfffffffe
	.align		4
        /*0010*/ 	.word	0x00000000
	.align		4
        /*0014*/ 	.word	0xfffffffd
	.align		4
        /*0018*/ 	.word	0x00000000
	.align		4
        /*001c*/ 	.word	0xfffffffc


//--------------------- .nv.rel.action            --------------------------
	.section	.nv.rel.action,"",@"SHT_CUDA_RELOCINFO"
	.align	8
	.sectionentsize	8
        /*0000*/ 	.byte	0x73, 0x00, 0x00, 0x00, 0x00, 0x00, 0x00, 0x00, 0x00, 0x00, 0x00, 0x11, 0x25, 0x00, 0x05, 0x36


//--------------------- .nv.constant0.triton_mm   --------------------------
	.section	.nv.constant0.triton_mm,"a",@progbits
	.sectionflags	@""
	.align	4
.nv.constant0.triton_mm:
	.zero		384


//--------------------- .text.triton_mm           --------------------------
	.section	.text.triton_mm,"ax",@progbits
	.sectionflags	@"SHF_BARRIERS=1"
	.sectioninfo	@"SHI_REGISTERS=165"
	.align	128
        .global         triton_mm
        .type           triton_mm,@function
        .size           triton_mm,(.L_x_2 - triton_mm)
        .other          triton_mm,@"STO_CUDA_ENTRY STV_DEFAULT"
triton_mm:
.text.triton_mm:
[----:B------:R-:W-:Y:S02]  /*0000*/  IMAD.MOV.U32 R1, RZ, RZ, c[0x0][0x28] ;  /* 0x00000a00ff017624 */ /* 0x000fe400078e00ff */
[----:B------:R-:W1:Y:S01]  /*0010*/  S2R R9, SR_CTAID.X ;  /* 0x0000000000097919 */ /* 0x000e620000002500 */
[----:B------:R-:W-:Y:S01]  /*0020*/  IMAD.MOV.U32 R5, RZ, RZ, 0x8 ;  /* 0x00000008ff057424 */ /* 0x000fe200078e00ff */
[----:B------:R-:W-:Y:S01]  /*0030*/  ULDC.64 UR8, c[0x0][0x118] ;  /* 0x0000460000087ab9 */ /* 0x000fe20000000a00 */
[----:B------:R-:W-:Y:S01]  /*0040*/  IMAD.MOV.U32 R127, RZ, RZ, 0x2 ;  /* 0x00000002ff7f7424 */ /* 0x000fe200078e00ff */
[----:B------:R-:W2:Y:S01]  /*0050*/  S2R R132, SR_TID.X ;  /* 0x0000000000847919 */ /* 0x000ea20000002100 */
[----:B------:R-:W-:Y:S01]  /*0060*/  IMAD.MOV.U32 R133, RZ, RZ, 0x1 ;  /* 0x00000001ff857424 */ /* 0x000fe200078e00ff */
[----:B------:R-:W-:Y:S01]  /*0070*/  CS2R R128, SRZ ;  /* 0x0000000000807805 */ /* 0x000fe2000001ff00 */
        /* <DEDUP_REMOVED lines=16> */
[----:B------:R-:W-:Y:S01]  /*0180*/  UMOV UR4, 0xffffffff ;  /* 0xffffffff00047882 */ /* 0x000fe20000000000 */
[----:B-1----:R-:W-:-:S04]  /*0190*/  IMAD.HI R0, R9, 0x66666667, RZ ;  /* 0x6666666709007827 */ /* 0x002fc800078e02ff */
[C---:B--2---:R-:W-:Y:S01]  /*01a0*/  IMAD.SHL.U32 R156, R132.reuse, 0x8, RZ ;  /* 0x00000008849c7824 */ /* 0x044fe200078e00ff */
[----:B------:R-:W-:Y:S01]  /*01b0*/  SHF.R.U32.HI R3, RZ, 0x1f, R0 ;  /* 0x0000001fff037819 */ /* 0x000fe20000011600 */
[C---:B------:R-:W-:Y:S01]  /*01c0*/  IMAD.SHL.U32 R154, R132.reuse, 0x40, RZ ;  /* 0x00000040849a7824 */ /* 0x040fe200078e00ff */
[----:B------:R-:W-:Y:S02]  /*01d0*/  LOP3.LUT R158, R132, 0x10, RZ, 0xc0, !PT ;  /* 0x00000010849e7812 */ /* 0x000fe400078ec0ff */
[----:B------:R-:W-:Y:S02]  /*01e0*/  LEA.HI.SX32 R0, R0, R3, 0x18 ;  /* 0x0000000300007211 */ /* 0x000fe400078fc2ff */
[----:B------:R-:W-:Y:S02]  /*01f0*/  LOP3.LUT R159, R156, 0x38, RZ, 0xc0, !PT ;  /* 0x000000389c9f7812 */ /* 0x000fe400078ec0ff */
[----:B------:R-:W-:Y:S01]  /*0200*/  SHF.R.U32.HI R143, RZ, 0x1, R158 ;  /* 0x00000001ff8f7819 */ /* 0x000fe2000001169e */
[C---:B------:R-:W-:Y:S01]  /*0210*/  IMAD R2, R0.reuse, -0x8, R5 ;  /* 0xfffffff800027824 */ /* 0x040fe200078e0205 */
[--C-:B------:R-:W-:Y:S01]  /*0220*/  LOP3.LUT R157, R159, 0x18, R132.reuse, 0x78, !PT ;  /* 0x000000189f9d7812 */ /* 0x100fe200078e7884 */
[----:B------:R-:W-:Y:S01]  /*0230*/  IMAD R7, R0, -0x280, R9 ;  /* 0xfffffd8000077824 */ /* 0x000fe200078e0209 */
[----:B------:R-:W-:-:S02]  /*0240*/  SHF.R.U32.HI R141, RZ, 0x2, R132 ;  /* 0x00000002ff8d7819 */ /* 0x000fc40000011684 */
[----:B------:R-:W-:Y:S02]  /*0250*/  IMNMX R4, R2, 0x8, PT ;  /* 0x0000000802047817 */ /* 0x000fe40003800200 */
[----:B------:R-:W-:Y:S02]  /*0260*/  IABS R8, R7 ;  /* 0x0000000700087213 */ /* 0x000fe40000000000 */
[-C--:B------:R-:W-:Y:S02]  /*0270*/  IABS R6, R4.reuse ;  /* 0x0000000400067213 */ /* 0x080fe40000000000 */
[-C--:B------:R-:W-:Y:S02]  /*0280*/  IABS R10, R4.reuse ;  /* 0x00000004000a7213 */ /* 0x080fe40000000000 */
[----:B------:R-:W1:Y:S01]  /*0290*/  I2F.RP R5, R6 ;  /* 0x0000000600057306 */ /* 0x000e620000209400 */
[----:B------:R-:W-:Y:S02]  /*02a0*/  LOP3.LUT R7, R7, R4, RZ, 0x3c, !PT ;  /* 0x0000000407077212 */ /* 0x000fe400078e3cff */
[----:B------:R-:W-:-:S02]  /*02b0*/  LOP3.LUT R160, R132, 0x8, RZ, 0xc0, !PT ;  /* 0x0000000884a07812 */ /* 0x000fc400078ec0ff */
[----:B------:R-:W-:Y:S02]  /*02c0*/  ISETP.GE.AND P3, PT, R7, RZ, PT ;  /* 0x000000ff0700720c */ /* 0x000fe40003f66270 */
[----:B------:R-:W-:Y:S02]  /*02d0*/  LOP3.LUT R154, R154, 0x3c0, RZ, 0xc0, !PT ;  /* 0x000003c09a9a7812 */ /* 0x000fe400078ec0ff */
[----:B------:R-:W-:-:S04]  /*02e0*/  LOP3.LUT R153, R143, 0x38, R156, 0x78, !PT ;  /* 0x000000388f997812 */ /* 0x000fc800078e789c */
[----:B------:R-:W-:Y:S01]  /*02f0*/  LOP3.LUT R152, R153, R154, RZ, 0xfc, !PT ;  /* 0x0000009a99987212 */ /* 0x000fe200078efcff */
[----:B-1----:R-:W1:Y:S02]  /*0300*/  MUFU.RCP R5, R5 ;  /* 0x0000000500057308 */ /* 0x002e640000001000 */
[----:B-1----:R-:W-:-:S06]  /*0310*/  IADD3 R2, R5, 0xffffffe, RZ ;  /* 0x0ffffffe05027810 */ /* 0x002fcc0007ffe0ff */
[----:B------:R1:W2:Y:S02]  /*0320*/  F2I.FTZ.U32.TRUNC.NTZ R3, R2 ;  /* 0x0000000200037305 */ /* 0x0002a4000021f000 */
[----:B-1----:R-:W-:Y:S02]  /*0330*/  IMAD.MOV.U32 R2, RZ, RZ, RZ ;  /* 0x000000ffff027224 */ /* 0x002fe400078e00ff */
[----:B--2---:R-:W-:-:S04]  /*0340*/  IMAD.MOV R11, RZ, RZ, -R3 ;  /* 0x000000ffff0b7224 */ /* 0x004fc800078e0a03 */
[----:B------:R-:W-:-:S04]  /*0350*/  IMAD R11, R11, R6, RZ ;  /* 0x000000060b0b7224 */ /* 0x000fc800078e02ff */
[----:B------:R-:W-:-:S04]  /*0360*/  IMAD.HI.U32 R3, R3, R11, R2 ;  /* 0x0000000b03037227 */ /* 0x000fc800078e0002 */
[----:B------:R-:W-:Y:S01]  /*0370*/  IMAD.MOV R11, RZ, RZ, -R10 ;  /* 0x000000ffff0b7224 */ /* 0x000fe200078e0a0a */
[----:B------:R-:W-:Y:S01]  /*0380*/  IABS R10, R9 ;  /* 0x00000009000a7213 */ /* 0x000fe20000000000 */
[----:B------:R-:W-:-:S04]  /*0390*/  IMAD.HI.U32 R2, R3, R8, RZ ;  /* 0x0000000803027227 */ /* 0x000fc800078e00ff */
[----:B------:R-:W-:Y:S02]  /*03a0*/  IMAD R5, R2, R11, R8 ;  /* 0x0000000b02057224 */ /* 0x000fe400078e0208 */
[----:B------:R-:W-:-:S03]  /*03b0*/  IMAD.MOV.U32 R8, RZ, RZ, R10 ;  /* 0x000000ffff087224 */ /* 0x000fc600078e000a */
[----:B------:R-:W-:Y:S01]  /*03c0*/  ISETP.GT.U32.AND P2, PT, R6, R5, PT ;  /* 0x000000050600720c */ /* 0x000fe20003f44070 */
[----:B------:R-:W-:-:S04]  /*03d0*/  IMAD.HI.U32 R3, R3, R8, RZ ;  /* 0x0000000803037227 */ /* 0x000fc800078e00ff */
[----:B------:R-:W-:-:S05]  /*03e0*/  IMAD R3, R3, R11, R8 ;  /* 0x0000000b03037224 */ /* 0x000fca00078e0208 */
[----:B------:R-:W-:-:S03]  /*03f0*/  ISETP.GT.U32.AND P1, PT, R6, R3, PT ;  /* 0x000000030600720c */ /* 0x000fc60003f24070 */
[----:B------:R-:W-:Y:S01]  /*0400*/  @!P2 IMAD.IADD R5, R5, 0x1, -R6 ;  /* 0x000000010505a824 */ /* 0x000fe200078e0a06 */
[----:B------:R-:W-:Y:S02]  /*0410*/  @!P2 IADD3 R2, R2, 0x1, RZ ;  /* 0x000000010202a810 */ /* 0x000fe40007ffe0ff */
[----:B------:R-:W-:Y:S02]  /*0420*/  ISETP.GE.AND P2, PT, R9, RZ, PT ;  /* 0x000000ff0900720c */ /* 0x000fe40003f46270 */
[----:B------:R-:W-:Y:S02]  /*0430*/  ISETP.GE.U32.AND P0, PT, R5, R6, PT ;  /* 0x000000060500720c */ /* 0x000fe40003f06070 */
[----:B------:R-:W-:-:S03]  /*0440*/  SHF.R.U32.HI R5, RZ, 0x3, R132 ;  /* 0x00000003ff057819 */ /* 0x000fc60000011684 */
[----:B------:R-:W-:-:S05]  /*0450*/  @!P1 IMAD.IADD R3, R3, 0x1, -R6 ;  /* 0x0000000103039824 */ /* 0x000fca00078e0a06 */
[----:B------:R-:W-:-:S03]  /*0460*/  ISETP.GT.U32.AND P1, PT, R6, R3, PT ;  /* 0x000000030600720c */ /* 0x000fc60003f24070 */
[----:B------:R-:W-:Y:S02]  /*0470*/  @P0 IADD3 R2, R2, 0x1, RZ ;  /* 0x0000000102020810 */ /* 0x000fe40007ffe0ff */
[----:B------:R-:W-:Y:S02]  /*0480*/  ISETP.NE.AND P0, PT, R4, RZ, PT ;  /* 0x000000ff0400720c */ /* 0x000fe40003f05270 */
[----:B------:R-:W-:Y:S01]  /*0490*/  LOP3.LUT R4, RZ, R4, RZ, 0x33, !PT ;  /* 0x00000004ff047212 */ /* 0x000fe200078e33ff */
[----:B------:R-:W-:-:S05]  /*04a0*/  @!P3 IMAD.MOV R2, RZ, RZ, -R2 ;  /* 0x000000ffff02b224 */ /* 0x000fca00078e0a02 */
[----:B------:R-:W-:Y:S01]  /*04b0*/  SEL R125, R4, R2, !P0 ;  /* 0x00000002047d7207 */ /* 0x000fe20004000000 */
[----:B------:R-:W-:Y:S01]  /*04c0*/  @!P1 IMAD.IADD R3, R3, 0x1, -R6 ;  /* 0x0000000103039824 */ /* 0x000fe200078e0a06 */
[----:B------:R-:W-:-:S03]  /*04d0*/  SGXT.U32 R2, R5, 0x4 ;  /* 0x000000040502781a */ /* 0x000fc60000000000 */
[----:B------:R-:W-:Y:S02]  /*04e0*/  IMAD.SHL.U32 R125, R125, 0x80, RZ ;  /* 0x000000807d7d7824 */ /* 0x000fe400078e00ff */
[----:B------:R-:W-:-:S03]  /*04f0*/  @!P2 IMAD.MOV R3, RZ, RZ, -R3 ;  /* 0x000000ffff03a224 */ /* 0x000fc600078e0a03 */
[C---:B------:R-:W-:Y:S02]  /*0500*/  LOP3.LUT R5, R125.reuse, R2, RZ, 0xfc, !PT ;  /* 0x000000027d057212 */ /* 0x040fe400078efcff */
[--C-:B------:R-:W-:Y:S02]  /*0510*/  LOP3.LUT R7, R125, 0x20, R2.reuse, 0xfe, !PT ;  /* 0x000000207d077812 */ /* 0x100fe400078efe02 */
[----:B------:R-:W-:Y:S01]  /*0520*/  SEL R3, R4, R3, !P0 ;  /* 0x0000000304037207 */ /* 0x000fe20004000000 */
[----:B------:R-:W-:Y:S01]  /*0530*/  IMAD.HI R4, R5, 0x66666667, RZ ;  /* 0x6666666705047827 */ /* 0x000fe200078e02ff */
[----:B------:R-:W-:-:S03]  /*0540*/  LOP3.LUT R6, R125, 0x10, R2, 0xfe, !PT ;  /* 0x000000107d067812 */ /* 0x000fc600078efe02 */
[----:B------:R-:W-:-:S04]  /*0550*/  IMAD.HI R12, R7, 0x66666667, RZ ;  /* 0x66666667070c7827 */ /* 0x000fc800078e02ff */
[----:B------:R-:W-:Y:S01]  /*0560*/  IMAD R126, R0, 0x8, R3 ;  /* 0x00000008007e7824 */ /* 0x000fe200078e0203 */
[----:B------:R-:W-:Y:S01]  /*0570*/  SHF.R.U32.HI R3, RZ, 0x1f, R4 ;  /* 0x0000001fff037819 */ /* 0x000fe20000011604 */
[----:B------:R-:W-:Y:S01]  /*0580*/  IMAD.HI R8, R6, 0x66666667, RZ ;  /* 0x6666666706087827 */ /* 0x000fe200078e02ff */
[----:B------:R-:W-:Y:S02]  /*0590*/  SHF.R.U32.HI R13, RZ, 0x1f, R12 ;  /* 0x0000001fff0d7819 */ /* 0x000fe4000001160c */
[C-C-:B------:R-:W-:Y:S02]  /*05a0*/  LOP3.LUT R0, R125.reuse, 0x30, R2.reuse, 0xfe, !PT ;  /* 0x000000307d007812 */ /* 0x140fe400078efe02 */
[----:B------:R-:W-:Y:S02]  /*05b0*/  LEA.HI R10, R4, R3, RZ, 0x14 ;  /* 0x00000003040a7211 */ /* 0x000fe400078fa0ff */
[----:B------:R-:W-:Y:S01]  /*05c0*/  LEA.HI R14, R12, R13, RZ, 0x14 ;  /* 0x0000000d0c0e7211 */ /* 0x000fe200078fa0ff */
[----:B------:R-:W-:Y:S01]  /*05d0*/  IMAD.HI R12, R0, 0x66666667, RZ ;  /* 0x66666667000c7827 */ /* 0x000fe200078e02ff */
[----:B------:R-:W-:-:S02]  /*05e0*/  LOP3.LUT R4, R125, 0x50, R2, 0xfe, !PT ;  /* 0x000000507d047812 */ /* 0x000fc400078efe02 */
[----:B------:R-:W-:Y:S01]  /*05f0*/  LOP3.LUT R3, R125, 0x40, R2, 0xfe, !PT ;  /* 0x000000407d037812 */ /* 0x000fe200078efe02 */
[----:B------:R-:W-:Y:S01]  /*0600*/  IMAD R14, R14, -0x2800, R7 ;  /* 0xffffd8000e0e7824 */ /* 0x000fe200078e0207 */
[----:B------:R-:W-:Y:S01]  /*0610*/  SHF.R.U32.HI R13, RZ, 0x1f, R12 ;  /* 0x0000001fff0d7819 */ /* 0x000fe2000001160c */
[----:B------:R-:W-:Y:S01]  /*0620*/  IMAD.HI R17, R4, 0x66666667, RZ ;  /* 0x6666666704117827 */ /* 0x000fe200078e02ff */
[----:B------:R-:W-:Y:S02]  /*0630*/  SHF.R.U32.HI R9, RZ, 0x1f, R8 ;  /* 0x0000001fff097819 */ /* 0x000fe40000011608 */
[----:B------:R-:W-:Y:S01]  /*0640*/  LEA.HI R15, R12, R13, RZ, 0x14 ;  /* 0x0000000d0c0f7211 */ /* 0x000fe200078fa0ff */
[----:B------:R-:W-:Y:S01]  /*0650*/  IMAD.HI R16, R3, 0x66666667, RZ ;  /* 0x6666666703107827 */ /* 0x000fe200078e02ff */
[----:B------:R-:W-:Y:S02]  /*0660*/  SHF.R.U32.HI R12, RZ, 0x1f, R17 ;  /* 0x0000001fff0c7819 */ /* 0x000fe40000011611 */
[----:B------:R-:W-:Y:S01]  /*0670*/  LEA.HI R11, R8, R9, RZ, 0x14 ;  /* 0x00000009080b7211 */ /* 0x000fe200078fa0ff */
[----:B------:R-:W-:Y:S01]  /*0680*/  IMAD R15, R15, -0x2800, R0 ;  /* 0xffffd8000f0f7824 */ /* 0x000fe200078e0200 */
[----:B------:R-:W-:Y:S01]  /*0690*/  LEA.HI R17, R17, R12, RZ, 0x14 ;  /* 0x0000000c11117211 */ /* 0x000fe200078fa0ff */
[----:B------:R-:W-:Y:S01]  /*06a0*/  IMAD R12, R10, -0x2800, R5 ;  /* 0xffffd8000a0c7824 */ /* 0x000fe200078e0205 */
[----:B------:R-:W-:Y:S01]  /*06b0*/  SHF.R.S32.HI R5, RZ, 0x19, R126 ;  /* 0x00000019ff057819 */ /* 0x000fe2000001147e */
[----:B------:R-:W-:Y:S01]  /*06c0*/  IMAD.SHL.U32 R126, R126, 0x40, RZ ;  /* 0x000000407e7e7824 */ /* 0x000fe200078e00ff */
[----:B------:R-:W-:Y:S01]  /*06d0*/  SHF.R.U32.HI R13, RZ, 0x1f, R16 ;  /* 0x0000001fff0d7819 */ /* 0x000fe20000011610 */
[----:B------:R-:W-:Y:S01]  /*06e0*/  IMAD R17, R17, -0x2800, R4 ;  /* 0xffffd80011117824 */ /* 0x000fe200078e0204 */
[--C-:B------:R-:W-:Y:S01]  /*06f0*/  LOP3.LUT R9, R125, 0x70, R2.reuse, 0xfe, !PT ;  /* 0x000000707d097812 */ /* 0x100fe200078efe02 */
[----:B------:R-:W-:Y:S01]  /*0700*/  IMAD.SHL.U32 R33, R15, 0x1000, RZ ;  /* 0x000010000f217824 */ /* 0x000fe200078e00ff */
[----:B------:R-:W-:Y:S01]  /*0710*/  LOP3.LUT R8, R125, 0x60, R2, 0xfe, !PT ;  /* 0x000000607d087812 */ /* 0x000fe200078efe02 */
[----:B------:R-:W-:Y:S01]  /*0720*/  IMAD.SHL.U32 R45, R17, 0x1000, RZ ;  /* 0x00001000112d7824 */ /* 0x000fe200078e00ff */
[----:B------:R-:W-:Y:S01]  /*0730*/  LEA.HI R16, R16, R13, RZ, 0x14 ;  /* 0x0000000d10107211 */ /* 0x000fe200078fa0ff */
[----:B------:R-:W-:Y:S01]  /*0740*/  IMAD.HI R20, R9, 0x66666667, RZ ;  /* 0x6666666709147827 */ /* 0x000fe200078e02ff */
[----:B------:R-:W-:-:S02]  /*0750*/  SGXT R5, R5, 0x1 ;  /* 0x000000010505781a */ /* 0x000fc40000000200 */
[----:B------:R-:W-:Y:S01]  /*0760*/  LOP3.LUT R0, R126, R2, RZ, 0xfc, !PT ;  /* 0x000000027e007212 */ /* 0x000fe200078efcff */
[----:B------:R-:W-:Y:S01]  /*0770*/  IMAD.HI R18, R8, 0x66666667, RZ ;  /* 0x6666666708127827 */ /* 0x000fe200078e02ff */
[----:B------:R-:W-:Y:S02]  /*0780*/  SHF.R.U32.HI R21, RZ, 0x1f, R20 ;  /* 0x0000001fff157819 */ /* 0x000fe40000011614 */
[----:B------:R-:W-:Y:S01]  /*0790*/  LEA.HI R4, R5, R0, RZ, 0x9 ;  /* 0x0000000005047211 */ /* 0x000fe200078f48ff */
[----:B------:R-:W-:Y:S01]  /*07a0*/  IMAD R16, R16, -0x2800, R3 ;  /* 0xffffd80010107824 */ /* 0x000fe200078e0203 */
[----:B------:R-:W-:Y:S01]  /*07b0*/  LOP3.LUT R3, R126, 0x10, R2, 0xfe, !PT ;  /* 0x000000107e037812 */ /* 0x000fe200078efe02 */
[----:B------:R-:W-:Y:S01]  /*07c0*/  IMAD R13, R11, -0x2800, R6 ;  /* 0xffffd8000b0d7824 */ /* 0x000fe200078e0206 */
[----:B------:R-:W-:Y:S01]  /*07d0*/  LOP3.LUT R7, R4, 0xffe00, RZ, 0xc0, !PT ;  /* 0x000ffe0004077812 */ /* 0x000fe200078ec0ff */
[----:B------:R-:W-:Y:S01]  /*07e0*/  IMAD.SHL.U32 R35, R16, 0x1000, RZ ;  /* 0x0000100010237824 */ /* 0x000fe200078e00ff */
[----:B------:R-:W-:Y:S01]  /*07f0*/  SHF.R.U32.HI R19, RZ, 0x1f, R18 ;  /* 0x0000001fff137819 */ /* 0x000fe20000011612 */
[----:B------:R-:W-:Y:S01]  /*0800*/  IMAD.SHL.U32 R29, R14, 0x1000, RZ ;  /* 0x000010000e1d7824 */ /* 0x000fe200078e00ff */
[----:B------:R-:W-:Y:S01]  /*0810*/  LEA.HI R4, R5, R3, RZ, 0x9 ;  /* 0x0000000305047211 */ /* 0x000fe200078f48ff */
[----:B------:R-:W-:Y:S01]  /*0820*/  IMAD.IADD R10, R0, 0x1, -R7 ;  /* 0x00000001000a7824 */ /* 0x000fe200078e0a07 */
[----:B------:R-:W-:Y:S01]  /*0830*/  LEA.HI R20, R20, R21, RZ, 0x14 ;  /* 0x0000001514147211 */ /* 0x000fe200078fa0ff */
[----:B------:R-:W-:Y:S01]  /*0840*/  IMAD.SHL.U32 R27, R13, 0x1000, RZ ;  /* 0x000010000d1b7824 */ /* 0x000fe200078e00ff */
[----:B------:R-:W-:Y:S01]  /*0850*/  LOP3.LUT R11, R157, 0x20, R132, 0x78, !PT ;  /* 0x000000209d0b7812 */ /* 0x000fe200078e7884 */
[----:B------:R-:W-:Y:S01]  /*0860*/  IMAD.SHL.U32 R17, R10, 0x1000, RZ ;  /* 0x000010000a117824 */ /* 0x000fe200078e00ff */
[----:B------:R-:W-:Y:S01]  /*0870*/  LEA.HI R19, R18, R19, RZ, 0x14 ;  /* 0x0000001312137211 */ /* 0x000fe200078fa0ff */
[----:B------:R-:W-:Y:S01]  /*0880*/  IMAD R20, R20, -0x2800, R9 ;  /* 0xffffd80014147824 */ /* 0x000fe200078e0209 */
[----:B------:R-:W-:Y:S01]  /*0890*/  LOP3.LUT R6, R4, 0xffe00, RZ, 0xc0, !PT ;  /* 0x000ffe0004067812 */ /* 0x000fe200078ec0ff */
[----:B------:R-:W-:Y:S01]  /*08a0*/  IMAD R155, R2, 0x40, R11 ;  /* 0x00000040029b7824 */ /* 0x000fe200078e020b */
[C---:B------:R-:W-:Y:S01]  /*08b0*/  LOP3.LUT R0, R126.reuse, 0x20, R2, 0xfe, !PT ;  /* 0x000000207e007812 */ /* 0x040fe200078efe02 */
[----:B------:R-:W-:Y:S01]  /*08c0*/  IMAD R19, R19, -0x2800, R8 ;  /* 0xffffd80013137824 */ /* 0x000fe200078e0208 */
[----:B------:R-:W-:Y:S01]  /*08d0*/  LOP3.LUT R4, R126, 0x30, R2, 0xfe, !PT ;  /* 0x000000307e047812 */ /* 0x000fe200078efe02 */
[----:B------:R-:W-:Y:S01]  /*08e0*/  IMAD.IADD R11, R3, 0x1, -R6 ;  /* 0x00000001030b7824 */ /* 0x000fe200078e0a06 */
[----:B------:R-:W-:Y:S01]  /*08f0*/  LEA.HI R2, R5, R0, RZ, 0x9 ;  /* 0x0000000005027211 */ /* 0x000fe200078f48ff */
[----:B------:R-:W-:Y:S01]  /*0900*/  IMAD.SHL.U32 R49, R20, 0x1000, RZ ;  /* 0x0000100014317824 */ /* 0x000fe200078e00ff */
[----:B------:R-:W-:Y:S01]  /*0910*/  LOP3.LUT R8, R132, 0x7, RZ, 0xc0, !PT ;  /* 0x0000000784087812 */ /* 0x000fe200078ec0ff */
[----:B------:R-:W-:Y:S01]  /*0920*/  IMAD.SHL.U32 R47, R19, 0x1000, RZ ;  /* 0x00001000132f7824 */ /* 0x000fe200078e00ff */
[----:B------:R-:W-:Y:S01]  /*0930*/  LEA.HI R3, R5, R4, RZ, 0x9 ;  /* 0x0000000405037211 */ /* 0x000fe200078f48ff */
[----:B------:R-:W-:Y:S01]  /*0940*/  IMAD.SHL.U32 R19, R11, 0x1000, RZ ;  /* 0x000010000b137824 */ /* 0x000fe200078e00ff */
[----:B------:R-:W-:Y:S01]  /*0950*/  LOP3.LUT R5, R2, 0xffe00, RZ, 0xc0, !PT ;  /* 0x000ffe0002057812 */ /* 0x000fe200078ec0ff */
[----:B------:R-:W-:Y:S01]  /*0960*/  IMAD.WIDE.U32 R8, R8, 0x10, RZ ;  /* 0x0000001008087825 */ /* 0x000fe200078e00ff */
[----:B------:R-:W-:-:S02]  /*0970*/  LOP3.LUT R7, R3, 0xffe00, RZ, 0xc0, !PT ;  /* 0x000ffe0003077812 */ /* 0x000fc400078ec0ff */
[--C-:B------:R-:W-:Y:S01]  /*0980*/  LOP3.LUT R20, R17, 0x38, R156.reuse, 0xf8, !PT ;  /* 0x0000003811147812 */ /* 0x100fe200078ef89c */
[----:B------:R-:W-:Y:S01]  /*0990*/  IMAD.WIDE R2, R49, 0x2, RZ ;  /* 0x0000000231027825 */ /* 0x000fe200078e02ff */
[--C-:B------:R-:W-:Y:S02]  /*09a0*/  LOP3.LUT R22, R19, 0x38, R156.reuse, 0xf8, !PT ;  /* 0x0000003813167812 */ /* 0x100fe400078ef89c */
[----:B------:R-:W-:Y:S01]  /*09b0*/  SHF.R.S32.HI R31, RZ, 0x1f, R27 ;  /* 0x0000001fff1f7819 */ /* 0x000fe2000001141b */
[----:B------:R-:W-:Y:S01]  /*09c0*/  IMAD.IADD R5, R0, 0x1, -R5 ;  /* 0x0000000100057824 */ /* 0x000fe200078e0a05 */
[----:B------:R-:W-:Y:S01]  /*09d0*/  LOP3.LUT R123, R9, R3, RZ, 0xfc, !PT ;  /* 0x00000003097b7212 */ /* 0x000fe200078efcff */
[----:B------:R-:W-:Y:S01]  /*09e0*/  IMAD.IADD R0, R4, 0x1, -R7 ;  /* 0x0000000104007824 */ /* 0x000fe200078e0a07 */
[----:B------:R-:W-:Y:S01]  /*09f0*/  LOP3.LUT R4, R8, R2, RZ, 0xfc, !PT ;  /* 0x0000000208047212 */ /* 0x000fe200078efcff */
[----:B------:R-:W-:Y:S01]  /*0a00*/  IMAD.WIDE R6, R47, 0x2, RZ ;  /* 0x000000022f067825 */ /* 0x000fe200078e02ff */
[----:B------:R-:W-:-:S02]  /*0a10*/  LOP3.LUT R32, R29, 0x38, R156, 0xf8, !PT ;  /* 0x000000381d207812 */ /* 0x000fc400078ef89c */
[----:B------:R-:W-:Y:S01]  /*0a20*/  LOP3.LUT R48, R35, 0x38, R156, 0xf8, !PT ;  /* 0x0000003823307812 */ /* 0x000fe200078ef89c */
[----:B------:R-:W-:Y:S01]  /*0a30*/  IMAD.WIDE R2, R45, 0x2, RZ ;  /* 0x000000022d027825 */ /* 0x000fe200078e02ff */
[C---:B------:R-:W-:Y:S02]  /*0a40*/  LOP3.LUT R36, R8.reuse, R6, RZ, 0xfc, !PT ;  /* 0x0000000608247212 */ /* 0x040fe400078efcff */
[----:B------:R-:W-:Y:S01]  /*0a50*/  LOP3.LUT R121, R9, R7, RZ, 0xfc, !PT ;  /* 0x0000000709797212 */ /* 0x000fe200078efcff */
[----:B------:R-:W-:Y:S01]  /*0a60*/  IMAD.WIDE R6, R35, 0x2, RZ ;  /* 0x0000000223067825 */ /* 0x000fe200078e02ff */
[C---:B------:R-:W-:Y:S02]  /*0a70*/  LOP3.LUT R37, R8.reuse, R2, RZ, 0xfc, !PT ;  /* 0x0000000208257212 */ /* 0x040fe400078efcff */
[----:B------:R-:W-:Y:S01]  /*0a80*/  LOP3.LUT R119, R9, R3, RZ, 0xfc, !PT ;  /* 0x0000000309777212 */ /* 0x000fe200078efcff */
[----:B------:R-:W-:Y:S01]  /*0a90*/  IMAD.WIDE R2, R33, 0x2, RZ ;  /* 0x0000000221027825 */ /* 0x000fe200078e02ff */
[----:B------:R-:W-:-:S02]  /*0aa0*/  LOP3.LUT R38, R8, R6, RZ, 0xfc, !PT ;  /* 0x0000000608267212 */ /* 0x000fc400078efcff */
[----:B------:R-:W-:Y:S01]  /*0ab0*/  LOP3.LUT R117, R9, R7, RZ, 0xfc, !PT ;  /* 0x0000000709757212 */ /* 0x000fe200078efcff */
[----:B------:R-:W-:Y:S01]  /*0ac0*/  IMAD.SHL.U32 R21, R5, 0x1000, RZ ;  /* 0x0000100005157824 */ /* 0x000fe200078e00ff */
[C---:B------:R-:W-:Y:S01]  /*0ad0*/  LOP3.LUT R39, R8.reuse, R2, RZ, 0xfc, !PT ;  /* 0x0000000208277212 */ /* 0x040fe200078efcff */
[----:B------:R-:W-:Y:S01]  /*0ae0*/  IMAD.WIDE R6, R29, 0x2, RZ ;  /* 0x000000021d067825 */ /* 0x000fe200078e02ff */
[----:B------:R-:W-:Y:S02]  /*0af0*/  LOP3.LUT R115, R9, R3, RZ, 0xfc, !PT ;  /* 0x0000000309737212 */ /* 0x000fe400078efcff */
[----:B------:R-:W-:Y:S01]  /*0b00*/  LOP3.LUT R24, R21, 0x38, R156, 0xf8, !PT ;  /* 0x0000003815187812 */ /* 0x000fe200078ef89c */
[----:B------:R-:W-:Y:S01]  /*0b10*/  IMAD.WIDE R2, R27, 0x2, RZ ;  /* 0x000000021b027825 */ /* 0x000fe200078e02ff */
[----:B------:R-:W-:Y:S02]  /*0b20*/  LOP3.LUT R40, R8, R6, RZ, 0xfc, !PT ;  /* 0x0000000608287212 */ /* 0x000fe400078efcff */
[----:B------:R-:W-:Y:S01]  /*0b30*/  LOP3.LUT R113, R9, R7, RZ, 0xfc, !PT ;  /* 0x0000000709717212 */ /* 0x000fe200078efcff */
[----:B------:R-:W-:Y:S01]  /*0b40*/  IMAD.SHL.U32 R25, R12, 0x1000, RZ ;  /* 0x000010000c197824 */ /* 0x000fe200078e00ff */
[----:B------:R-:W-:Y:S01]  /*0b50*/  LOP3.LUT R41, R8, R2, RZ, 0xfc, !PT ;  /* 0x0000000208297212 */ /* 0x000fe200078efcff */
[----:B------:R-:W-:Y:S01]  /*0b60*/  IMAD.WIDE R10, R21, 0x2, RZ ;  /* 0x00000002150a7825 */ /* 0x000fe200078e02ff */
[----:B------:R-:W-:-:S02]  /*0b70*/  LOP3.LUT R107, R9, R3, RZ, 0xfc, !PT ;  /* 0x00000003096b7212 */ /* 0x000fc400078efcff */
[----:B------:R-:W-:Y:S01]  /*0b80*/  SHF.R.S32.HI R21, RZ, 0x1f, R21 ;  /* 0x0000001fff157819 */ /* 0x000fe20000011415 */
[----:B------:R-:W-:Y:S01]  /*0b90*/  IMAD.SHL.U32 R23, R0, 0x1000, RZ ;  /* 0x0000100000177824 */ /* 0x000fe200078e00ff */
[C---:B------:R-:W-:Y:S01]  /*0ba0*/  LOP3.LUT R44, R8.reuse, R10, RZ, 0xfc, !PT ;  /* 0x0000000a082c7212 */ /* 0x040fe200078efcff */
[----:B------:R-:W-:Y:S01]  /*0bb0*/  IMAD.WIDE R6, R25, 0x2, RZ ;  /* 0x0000000219067825 */ /* 0x000fe200078e02ff */
[----:B------:R-:W-:Y:S02]  /*0bc0*/  LOP3.LUT R5, R9, R11, RZ, 0xfc, !PT ;  /* 0x0000000b09057212 */ /* 0x000fe400078efcff */
[----:B------:R-:W-:Y:S01]  /*0bd0*/  SHF.R.S32.HI R51, RZ, 0x1f, R29 ;  /* 0x0000001fff337819 */ /* 0x000fe2000001141d */
[----:B------:R-:W-:Y:S01]  /*0be0*/  IMAD.WIDE R2, R23, 0x2, RZ ;  /* 0x0000000217027825 */ /* 0x000fe200078e02ff */
[----:B------:R-:W-:Y:S02]  /*0bf0*/  LOP3.LUT R105, R9, R7, RZ, 0xfc, !PT ;  /* 0x0000000709697212 */ /* 0x000fe400078efcff */
[----:B------:R-:W-:Y:S01]  /*0c00*/  LOP3.LUT R42, R8, R6, RZ, 0xfc, !PT ;  /* 0x00000006082a7212 */ /* 0x000fe200078efcff */
[----:B------:R-:W-:Y:S01]  /*0c10*/  IMAD.WIDE R12, R19, 0x2, RZ ;  /* 0x00000002130c7825 */ /* 0x000fe200078e02ff */
[----:B------:R-:W-:-:S02]  /*0c20*/  LOP3.LUT R7, R9, R3, RZ, 0xfc, !PT ;  /* 0x0000000309077212 */ /* 0x000fc400078efcff */
[C---:B------:R-:W-:Y:S01]  /*0c30*/  LOP3.LUT R43, R8.reuse, R2, RZ, 0xfc, !PT ;  /* 0x00000002082b7212 */ /* 0x040fe200078efcff */
[----:B------:R-:W-:Y:S01]  /*0c40*/  IMAD.WIDE R10, R17, 0x2, RZ ;  /* 0x00000002110a7825 */ /* 0x000fe200078e02ff */
[----:B------:R-:W-:Y:S02]  /*0c50*/  LOP3.LUT R3, R8, R12, RZ, 0xfc, !PT ;  /* 0x0000000c08037212 */ /* 0x000fe400078efcff */
[----:B------:R-:W-:Y:S01]  /*0c60*/  LOP3.LUT R6, R9, R13, RZ, 0xfc, !PT ;  /* 0x0000000d09067212 */ /* 0x000fe200078efcff */
[----:B------:R-:W-:Y:S01]  /*0c70*/  IMAD.SHL.U32 R155, R155, 0x2, RZ ;  /* 0x000000029b9b7824 */ /* 0x000fe200078e00ff */
[----:B------:R-:W-:Y:S01]  /*0c80*/  LOP3.LUT R0, R9, R11, RZ, 0xfc, !PT ;  /* 0x0000000b09007212 */ /* 0x000fe200078efcff */
[-C--:B------:R-:W-:Y:S01]  /*0c90*/  IMAD.WIDE R14, R20, R127.reuse, c[0x0][0x160] ;  /* 0x00005800140e7625 */ /* 0x080fe200078e027f */
[----:B------:R-:W-:Y:S02]  /*0ca0*/  LOP3.LUT R2, R8, R10, RZ, 0xfc, !PT ;  /* 0x0000000a08027212 */ /* 0x000fe400078efcff */
[----:B------:R-:W-:Y:S01]  /*0cb0*/  SHF.R.S32.HI R9, RZ, 0x1f, R17 ;  /* 0x0000001fff097819 */ /* 0x000fe20000011411 */
[----:B------:R-:W-:Y:S01]  /*0cc0*/  IMAD.WIDE R16, R22, R127, c[0x0][0x160] ;  /* 0x0000580016107625 */ /* 0x000fe200078e027f */
[----:B------:R-:W-:Y:S01]  /*0cd0*/  LEA R12, P0, R20, c[0x0][0x160], 0x1 ;  /* 0x00005800140c7a11 */ /* 0x000fe200078008ff */
[----:B------:R1:W-:Y:S01]  /*0ce0*/  LDGSTS.E.BYPASS.128 [R155+0x8000], [R14.64] ;  /* 0x080000000e9b7fae */ /* 0x0003e2000b901c48 */
[----:B------:R-:W-:-:S02]  /*0cf0*/  LEA R8, P2, R24, c[0x0][0x160], 0x1 ;  /* 0x0000580018087a11 */ /* 0x000fc400078408ff */
[----:B------:R-:W-:Y:S01]  /*0d00*/  SHF.R.S32.HI R11, RZ, 0x1f, R19 ;  /* 0x0000001fff0b7819 */ /* 0x000fe20000011413 */
[----:B------:R-:W-:Y:S01]  /*0d10*/  IMAD.WIDE R18, R24, R127, c[0x0][0x160] ;  /* 0x0000580018127625 */ /* 0x000fe200078e027f */
[----:B------:R-:W-:Y:S01]  /*0d20*/  LEA R10, P1, R22, c[0x0][0x160], 0x1 ;  /* 0x00005800160a7a11 */ /* 0x000fe200078208ff */
[----:B------:R2:W-:Y:S01]  /*0d30*/  LDGSTS.E.BYPASS.128 [R155+0x8800], [R16.64] ;  /* 0x08800000109b7fae */ /* 0x0005e2000b901c48 */
[----:B------:R-:W-:Y:S02]  /*0d40*/  LEA.HI.X R13, R20, c[0x0][0x164], R9, 0x1, P0 ;  /* 0x00005900140d7a11 */ /* 0x000fe400000f0c09 */
[----:B------:R-:W-:Y:S01]  /*0d50*/  LEA.HI.X R9, R24, c[0x0][0x164], R21, 0x1, P2 ;  /* 0x0000590018097a11 */ /* 0x000fe200010f0c15 */
[----:B------:R3:W-:Y:S01]  /*0d60*/  LDGSTS.E.BYPASS.128 [R155+0x9000], [R18.64] ;  /* 0x09000000129b7fae */ /* 0x0007e2000b901c48 */
[----:B------:R-:W-:Y:S02]  /*0d70*/  LEA.HI.X R11, R22, c[0x0][0x164], R11, 0x1, P1 ;  /* 0x00005900160b7a11 */ /* 0x000fe400008f0c0b */
[----:B-1----:R-:W-:-:S02]  /*0d80*/  LOP3.LUT R14, R23, 0x38, R156, 0xf8, !PT ;  /* 0x00000038170e7812 */ /* 0x002fc400078ef89c */
[----:B------:R-:W-:Y:S02]  /*0d90*/  SHF.R.S32.HI R23, RZ, 0x1f, R23 ;  /* 0x0000001fff177819 */ /* 0x000fe40000011417 */
[--C-:B------:R-:W-:Y:S02]  /*0da0*/  LOP3.LUT R20, R25, 0x38, R156.reuse, 0xf8, !PT ;  /* 0x0000003819147812 */ /* 0x100fe400078ef89c */
[----:B------:R-:W-:Y:S02]  /*0db0*/  LEA R24, P0, R14, c[0x0][0x160], 0x1 ;  /* 0x000058000e187a11 */ /* 0x000fe400078008ff */
[----:B------:R-:W-:Y:S01]  /*0dc0*/  LOP3.LUT R22, R27, 0x38, R156, 0xf8, !PT ;  /* 0x000000381b167812 */ /* 0x000fe200078ef89c */
[CC--:B--2---:R-:W-:Y:S01]  /*0dd0*/  IMAD.WIDE R16, R20.reuse, R127.reuse, c[0x0][0x168] ;  /* 0x00005a0014107625 */ /* 0x0c4fe200078e027f */
[----:B------:R-:W-:Y:S02]  /*0de0*/  SHF.R.S32.HI R21, RZ, 0x1f, R25 ;  /* 0x0000001fff157819 */ /* 0x000fe40000011419 */
[----:B------:R-:W-:Y:S01]  /*0df0*/  LEA R26, P1, R20, c[0x0][0x168], 0x1 ;  /* 0x00005a00141a7a11 */ /* 0x000fe200078208ff */
[----:B---3--:R-:W-:Y:S01]  /*0e00*/  IMAD.WIDE R18, R22, R127, c[0x0][0x168] ;  /* 0x00005a0016127625 */ /* 0x008fe200078e027f */
[----:B------:R-:W-:-:S02]  /*0e10*/  LEA.HI.X R25, R14, c[0x0][0x164], R23, 0x1, P0 ;  /* 0x000059000e197a11 */ /* 0x000fc400000f0c17 */
[----:B------:R-:W-:Y:S01]  /*0e20*/  LEA R28, P0, R22, c[0x0][0x168], 0x1 ;  /* 0x00005a00161c7a11 */ /* 0x000fe200078008ff */
[-C--:B------:R-:W-:Y:S01]  /*0e30*/  IMAD.WIDE R14, R14, R127.reuse, c[0x0][0x160] ;  /* 0x000058000e0e7625 */ /* 0x080fe200078e027f */
[----:B------:R-:W-:Y:S02]  /*0e40*/  LEA.HI.X R27, R20, c[0x0][0x16c], R21, 0x1, P1 ;  /* 0x00005b00141b7a11 */ /* 0x000fe400008f0c15 */
[C---:B------:R-:W-:Y:S01]  /*0e50*/  LEA R30, P2, R32.reuse, c[0x0][0x168], 0x1 ;  /* 0x00005a00201e7a11 */ /* 0x040fe200078408ff */
[----:B------:R-:W-:Y:S01]  /*0e60*/  IMAD.WIDE R20, R32, R127, c[0x0][0x168] ;  /* 0x00005a0020147625 */ /* 0x000fe200078e027f */
[----:B------:R-:W-:Y:S01]  /*0e70*/  LEA.HI.X R29, R22, c[0x0][0x16c], R31, 0x1, P0 ;  /* 0x00005b00161d7a11 */ /* 0x000fe200000f0c1f */
[----:B------:R1:W-:Y:S01]  /*0e80*/  LDGSTS.E.BYPASS.128 [R155+0x9800], [R14.64] ;  /* 0x098000000e9b7fae */ /* 0x0003e2000b901c48 */
[----:B------:R-:W-:Y:S02]  /*0e90*/  SHF.R.S32.HI R35, RZ, 0x1f, R35 ;  /* 0x0000001fff237819 */ /* 0x000fe40000011423 */
[----:B------:R-:W-:Y:S01]  /*0ea0*/  LEA R34, P1, R48, c[0x0][0x168], 0x1 ;  /* 0x00005a0030227a11 */ /* 0x000fe200078208ff */
[----:B------:R-:W0:Y:S01]  /*0eb0*/  LDGDEPBAR ;  /* 0x00000000000079af */ /* 0x000e220000000000 */
[----:B------:R-:W-:-:S02]  /*0ec0*/  LOP3.LUT R22, R33, 0x38, R156, 0xf8, !PT ;  /* 0x0000003821167812 */ /* 0x000fc400078ef89c */
[--C-:B------:R-:W-:Y:S01]  /*0ed0*/  LOP3.LUT R54, R47, 0x38, R156.reuse, 0xf8, !PT ;  /* 0x000000382f367812 */ /* 0x100fe200078ef89c */
[----:B------:R2:W-:Y:S01]  /*0ee0*/  LDGSTS.E.BYPASS.128 [R155], [R16.64] ;  /* 0x00000000109b7fae */ /* 0x0005e2000b901c48 */
[--C-:B------:R-:W-:Y:S02]  /*0ef0*/  LOP3.LUT R52, R45, 0x38, R156.reuse, 0xf8, !PT ;  /* 0x000000382d347812 */ /* 0x100fe400078ef89c */
[----:B------:R-:W-:Y:S01]  /*0f00*/  LEA.HI.X R31, R32, c[0x0][0x16c], R51, 0x1, P2 ;  /* 0x00005b00201f7a11 */ /* 0x000fe200010f0c33 */
[-C--:B-1----:R-:W-:Y:S01]  /*0f10*/  IMAD.WIDE R14, R22, R127.reuse, c[0x0][0x168] ;  /* 0x00005a00160e7625 */ /* 0x082fe200078e027f */
[----:B------:R-:W-:Y:S01]  /*0f20*/  LEA.HI.X R35, R48, c[0x0][0x16c], R35, 0x1, P1 ;  /* 0x00005b0030237a11 */ /* 0x000fe200008f0c23 */
[----:B------:R1:W-:Y:S01]  /*0f30*/  LDGSTS.E.BYPASS.128 [R155+0x800], [R18.64] ;  /* 0x00800000129b7fae */ /* 0x0003e2000b901c48 */
[----:B------:R-:W-:Y:S02]  /*0f40*/  SHF.R.S32.HI R33, RZ, 0x1f, R33 ;  /* 0x0000001fff217819 */ /* 0x000fe40000011421 */
[----:B------:R-:W-:Y:S01]  /*0f50*/  SHF.R.S32.HI R23, RZ, 0x1f, R47 ;  /* 0x0000001fff177819 */ /* 0x000fe2000001142f */
[----:B------:R3:W-:Y:S01]  /*0f60*/  LDGSTS.E.BYPASS.128 [R155+0x1000], [R20.64] ;  /* 0x01000000149b7fae */ /* 0x0007e2000b901c48 */
[----:B------:R-:W-:Y:S01]  /*0f70*/  LEA R32, P0, R22, c[0x0][0x168], 0x1 ;  /* 0x00005a0016207a11 */ /* 0x000fe200078008ff */
[----:B--2---:R-:W-:Y:S01]  /*0f80*/  IMAD.WIDE R16, R48, R127, c[0x0][0x168] ;  /* 0x00005a0030107625 */ /* 0x004fe200078e027f */
[----:B------:R-:W-:Y:S01]  /*0f90*/  LOP3.LUT R56, R49, 0x38, R156, 0xf8, !PT ;  /* 0x0000003831387812 */ /* 0x000fe200078ef89c */
[----:B------:R2:W-:Y:S01]  /*0fa0*/  LDGSTS.E.BYPASS.128 [R155+0x1800], [R14.64] ;  /* 0x018000000e9b7fae */ /* 0x0005e2000b901c48 */
[----:B------:R-:W-:-:S02]  /*0fb0*/  LEA R48, P1, R54, c[0x0][0x168], 0x1 ;  /* 0x00005a0036307a11 */ /* 0x000fc400078208ff */
[----:B------:R-:W-:Y:S01]  /*0fc0*/  SHF.R.S32.HI R51, RZ, 0x1f, R49 ;  /* 0x0000001fff337819 */ /* 0x000fe20000011431 */
[-C--:B-1----:R-:W-:Y:S01]  /*0fd0*/  IMAD.WIDE R18, R52, R127.reuse, c[0x0][0x168] ;  /* 0x00005a0034127625 */ /* 0x082fe200078e027f */
[----:B------:R-:W-:Y:S01]  /*0fe0*/  LEA.HI.X R33, R22, c[0x0][0x16c], R33, 0x1, P0 ;  /* 0x00005b0016217a11 */ /* 0x000fe200000f0c21 */
[----:B------:R1:W-:Y:S01]  /*0ff0*/  LDGSTS.E.BYPASS.128 [R155+0x2000], [R16.64] ;  /* 0x02000000109b7fae */ /* 0x0003e2000b901c48 */
[C---:B------:R-:W-:Y:S01]  /*1000*/  LEA.HI.X R49, R54.reuse, c[0x0][0x16c], R23, 0x1, P1 ;  /* 0x00005b0036317a11 */ /* 0x040fe200008f0c17 */
[-C--:B---3--:R-:W-:Y:S01]  /*1010*/  IMAD.WIDE R20, R54, R127.reuse, c[0x0][0x168] ;  /* 0x00005a0036147625 */ /* 0x088fe200078e027f */
[C---:B------:R-:W-:Y:S01]  /*1020*/  LEA R50, P2, R56.reuse, c[0x0][0x168], 0x1 ;  /* 0x00005a0038327a11 */ /* 0x040fe200078408ff */
[----:B------:R3:W-:Y:S01]  /*1030*/  LDGSTS.E.BYPASS.128 [R155+0x2800], [R18.64] ;  /* 0x02800000129b7fae */ /* 0x0007e2000b901c48 */
[----:B------:R-:W-:Y:S01]  /*1040*/  SHF.R.S32.HI R45, RZ, 0x1f, R45 ;  /* 0x0000001fff2d7819 */ /* 0x000fe2000001142d */
[C---:B------:R-:W-:Y:S01]  /*1050*/  IMAD.WIDE R22, R56.reuse, R127, c[0x0][0x168] ;  /* 0x00005a0038167625 */ /* 0x040fe200078e027f */
[----:B------:R-:W-:Y:S01]  /*1060*/  LEA.HI.X R51, R56, c[0x0][0x16c], R51, 0x1, P2 ;  /* 0x00005b0038337a11 */ /* 0x000fe200010f0c33 */
[----:B------:R4:W-:Y:S01]  /*1070*/  LDGSTS.E.BYPASS.128 [R155+0x3000], [R20.64] ;  /* 0x03000000149b7fae */ /* 0x0009e2000b901c48 */
[----:B------:R-:W-:Y:S01]  /*1080*/  LEA R46, P0, R52, c[0x0][0x168], 0x1 ;  /* 0x00005a00342e7a11 */ /* 0x000fe200078008ff */
[----:B------:R-:W-:Y:S01]  /*1090*/  CS2R R56, SRZ ;  /* 0x0000000000387805 */ /* 0x000fe2000001ff00 */
[----:B------:R-:W-:Y:S01]  /*10a0*/  IADD3 R4, P2, R4, c[0x0][0x168], RZ ;  /* 0x00005a0004047a10 */ /* 0x000fe20007f5e0ff */
[----:B------:R1:W-:Y:S01]  /*10b0*/  LDGSTS.E.BYPASS.128 [R155+0x3800], [R22.64] ;  /* 0x03800000169b7fae */ /* 0x0003e2000b901c48 */
[----:B------:R-:W-:Y:S01]  /*10c0*/  LEA.HI.X R47, R52, c[0x0][0x16c], R45, 0x1, P0 ;  /* 0x00005b00342f7a11 */ /* 0x000fe200000f0c2d */
[----:B------:R-:W-:Y:S01]  /*10d0*/  CS2R R54, SRZ ;  /* 0x0000000000367805 */ /* 0x000fe2000001ff00 */
[----:B------:R-:W-:Y:S01]  /*10e0*/  IADD3 R124, P6, R4, 0x100, RZ ;  /* 0x00000100047c7810 */ /* 0x000fe20007fde0ff */
[----:B------:R-:W0:Y:S01]  /*10f0*/  LDGDEPBAR ;  /* 0x00000000000079af */ /* 0x000e220000000000 */
[----:B------:R-:W-:Y:S01]  /*1100*/  IADD3 R36, P0, R36, c[0x0][0x168], RZ ;  /* 0x00005a0024247a10 */ /* 0x000fe20007f1e0ff */
[----:B------:R-:W-:Y:S01]  /*1110*/  CS2R R52, SRZ ;  /* 0x0000000000347805 */ /* 0x000fe2000001ff00 */
[----:B------:R-:W-:Y:S01]  /*1120*/  IADD3 R37, P3, R37, c[0x0][0x168], RZ ;  /* 0x00005a0025257a10 */ /* 0x000fe20007f7e0ff */
[----:B------:R-:W-:Y:S01]  /*1130*/  BAR.SYNC.DEFER_BLOCKING 0x0 ;  /* 0x0000000000007b1d */ /* 0x000fe20000010000 */
[----:B------:R-:W-:Y:S01]  /*1140*/  IADD3.X R123, RZ, c[0x0][0x16c], R123, P6, P2 ;  /* 0x00005b00ff7b7a10 */ /* 0x000fe200037e447b */
[----:B--2---:R-:W-:Y:S01]  /*1150*/  CS2R R14, SRZ ;  /* 0x00000000000e7805 */ /* 0x004fe2000001ff00 */
[----:B------:R-:W-:Y:S01]  /*1160*/  IADD3 R122, P4, R36, 0x100, RZ ;  /* 0x00000100247a7810 */ /* 0x000fe20007f9e0ff */
[----:B-1----:R-:W-:Y:S01]  /*1170*/  CS2R R16, SRZ ;  /* 0x0000000000107805 */ /* 0x002fe2000001ff00 */
[----:B------:R-:W-:Y:S01]  /*1180*/  IADD3 R120, P6, R37, 0x100, RZ ;  /* 0x0000010025787810 */ /* 0x000fe20007fde0ff */
[----:B---3--:R-:W-:Y:S01]  /*1190*/  CS2R R18, SRZ ;  /* 0x0000000000127805 */ /* 0x008fe2000001ff00 */
[----:B------:R-:W-:Y:S01]  /*11a0*/  IADD3 R38, P1, R38, c[0x0][0x168], RZ ;  /* 0x00005a0026267a10 */ /* 0x000fe20007f3e0ff */
[----:B----4-:R-:W-:Y:S01]  /*11b0*/  CS2R R20, SRZ ;  /* 0x0000000000147805 */ /* 0x010fe2000001ff00 */
[----:B------:R-:W-:Y:S01]  /*11c0*/  IADD3 R39, P5, R39, c[0x0][0x168], RZ ;  /* 0x00005a0027277a10 */ /* 0x000fe20007fbe0ff */
[----:B------:R-:W-:Y:S01]  /*11d0*/  CS2R R22, SRZ ;  /* 0x0000000000167805 */ /* 0x000fe2000001ff00 */
[----:B------:R-:W-:-:S02]  /*11e0*/  LOP3.LUT R45, R132, 0x20, RZ, 0xc0, !PT ;  /* 0x00000020842d7812 */ /* 0x000fc400078ec0ff */
[----:B------:R-:W-:Y:S02]  /*11f0*/  IADD3.X R121, RZ, c[0x0][0x16c], R121, P4, P0 ;  /* 0x00005b00ff797a10 */ /* 0x000fe400027e0479 */
[----:B------:R-:W-:Y:S02]  /*1200*/  IADD3.X R119, RZ, c[0x0][0x16c], R119, P6, P3 ;  /* 0x00005b00ff777a10 */ /* 0x000fe400037e6477 */
[----:B------:R-:W-:Y:S02]  /*1210*/  IADD3 R118, P4, R38, 0x100, RZ ;  /* 0x0000010026767810 */ /* 0x000fe40007f9e0ff */
[----:B------:R-:W-:Y:S02]  /*1220*/  IADD3 R116, P6, R39, 0x100, RZ ;  /* 0x0000010027747810 */ /* 0x000fe40007fde0ff */
[----:B------:R-:W-:Y:S02]  /*1230*/  IADD3 R40, P2, R40, c[0x0][0x168], RZ ;  /* 0x00005a0028287a10 */ /* 0x000fe40007f5e0ff */
[----:B------:R-:W-:Y:S01]  /*1240*/  IADD3 R41, P0, R41, c[0x0][0x168], RZ ;  /* 0x00005a0029297a10 */ /* 0x000fe20007f1e0ff */
[----:B------:R-:W-:Y:S01]  /*1250*/  @!PT LDS RZ, [RZ] ;  /* 0x00000000fffff984 */ /* 0x000fe20000000800 */
[----:B------:R-:W-:Y:S01]  /*1260*/  @!PT LDS RZ, [RZ] ;  /* 0x00000000fffff984 */ /* 0x000fe20000000800 */
[----:B------:R-:W-:Y:S01]  /*1270*/  @!PT LDS RZ, [RZ] ;  /* 0x00000000fffff984 */ /* 0x000fe20000000800 */
[----:B------:R1:W-:Y:S01]  /*1280*/  LDGSTS.E.BYPASS.128 [R155+0xa000], [R12.64+0x80] ;  /* 0x0a0000800c9b7fae */ /* 0x0003e2000b901c48 */
[----:B------:R-:W-:-:S02]  /*1290*/  IADD3.X R117, RZ, c[0x0][0x16c], R117, P4, P1 ;  /* 0x00005b00ff757a10 */ /* 0x000fc400027e2475 */
[----:B------:R-:W-:Y:S01]  /*12a0*/  IADD3.X R115, RZ, c[0x0][0x16c], R115, P6, P5 ;  /* 0x00005b00ff737a10 */ /* 0x000fe200037ea473 */
[----:B------:R2:W-:Y:S01]  /*12b0*/  LDGSTS.E.BYPASS.128 [R155+0xa800], [R10.64+0x80] ;  /* 0x0a8000800a9b7fae */ /* 0x0005e2000b901c48 */
[----:B------:R-:W-:Y:S02]  /*12c0*/  IADD3 R114, P4, R40, 0x100, RZ ;  /* 0x0000010028727810 */ /* 0x000fe40007f9e0ff */
[----:B------:R-:W-:Y:S01]  /*12d0*/  IADD3 R112, P6, R41, 0x100, RZ ;  /* 0x0000010029707810 */ /* 0x000fe20007fde0ff */
[----:B------:R3:W-:Y:S01]  /*12e0*/  LDGSTS.E.BYPASS.128 [R155+0xb000], [R8.64+0x80] ;  /* 0x0b000080089b7fae */ /* 0x0007e2000b901c48 */
[----:B------:R-:W-:Y:S02]  /*12f0*/  IADD3 R42, P3, R42, c[0x0][0x168], RZ ;  /* 0x00005a002a2a7a10 */ /* 0x000fe40007f7e0ff */
[----:B------:R-:W-:Y:S01]  /*1300*/  IADD3 R43, P1, R43, c[0x0][0x160], RZ ;  /* 0x000058002b2b7a10 */ /* 0x000fe20007f3e0ff */
[----:B------:R4:W-:Y:S01]  /*1310*/  LDGSTS.E.BYPASS.128 [R155+0xb800], [R24.64+0x80] ;  /* 0x0b800080189b7fae */ /* 0x0009e2000b901c48 */
[----:B------:R-:W-:Y:S01]  /*1320*/  IADD3.X R113, RZ, c[0x0][0x16c], R113, P4, P2 ;  /* 0x00005b00ff717a10 */ /* 0x000fe200027e4471 */
[----:B-1----:R-:W-:Y:S01]  /*1330*/  CS2R R12, SRZ ;  /* 0x00000000000c7805 */ /* 0x002fe2000001ff00 */
[----:B------:R-:W-:Y:S01]  /*1340*/  IADD3.X R107, RZ, c[0x0][0x16c], R107, P6, P0 ;  /* 0x00005b00ff6b7a10 */ /* 0x000fe200037e046b */
[----:B------:R-:W0:Y:S01]  /*1350*/  LDGDEPBAR ;  /* 0x00000000000079af */ /* 0x000e220000000000 */
[----:B------:R-:W-:Y:S01]  /*1360*/  IADD3 R106, P4, R42, 0x100, RZ ;  /* 0x000001002a6a7810 */ /* 0x000fe20007f9e0ff */
[----:B--2---:R-:W-:Y:S01]  /*1370*/  CS2R R10, SRZ ;  /* 0x00000000000a7805 */ /* 0x004fe2000001ff00 */
[----:B------:R-:W-:Y:S01]  /*1380*/  IADD3 R104, P6, R43, 0x100, RZ ;  /* 0x000001002b687810 */ /* 0x000fe20007fde0ff */
[----:B------:R1:W-:Y:S01]  /*1390*/  LDGSTS.E.BYPASS.128 [R155+0x4000], [R26.64+0x80] ;  /* 0x040000801a9b7fae */ /* 0x0003e2000b901c48 */
[----:B------:R-:W-:Y:S01]  /*13a0*/  IADD3 R44, P5, R44, c[0x0][0x160], RZ ;  /* 0x000058002c2c7a10 */ /* 0x000fe20007fbe0ff */
[----:B---3--:R-:W-:Y:S01]  /*13b0*/  CS2R R8, SRZ ;  /* 0x0000000000087805 */ /* 0x008fe2000001ff00 */
[----:B------:R-:W-:Y:S01]  /*13c0*/  IADD3 R3, P2, R3, c[0x0][0x160], RZ ;  /* 0x0000580003037a10 */ /* 0x000fe20007f5e0ff */
[----:B------:R2:W-:Y:S01]  /*13d0*/  LDGSTS.E.BYPASS.128 [R155+0x4800], [R28.64+0x80] ;  /* 0x048000801c9b7fae */ /* 0x0005e2000b901c48 */
[----:B------:R-:W-:Y:S01]  /*13e0*/  IADD3 R4, P0, R2, c[0x0][0x160], RZ ;  /* 0x0000580002047a10 */ /* 0x000fe20007f1e0ff */
[----:B----4-:R-:W-:Y:S01]  /*13f0*/  CS2R R24, SRZ ;  /* 0x0000000000187805 */ /* 0x010fe2000001ff00 */
[----:B------:R-:W-:Y:S01]  /*1400*/  IADD3.X R105, RZ, c[0x0][0x16c], R105, P4, P3 ;  /* 0x00005b00ff697a10 */ /* 0x000fe200027e6469 */
[----:B------:R3:W-:Y:S01]  /*1410*/  LDGSTS.E.BYPASS.128 [R155+0x5000], [R30.64+0x80] ;  /* 0x050000801e9b7fae */ /* 0x0007e2000b901c48 */
[----:B------:R-:W-:-:S02]  /*1420*/  IADD3.X R7, RZ, c[0x0][0x164], R7, P6, P1 ;  /* 0x00005900ff077a10 */ /* 0x000fc400037e2407 */
[----:B------:R-:W-:Y:S01]  /*1430*/  IADD3 R2, P4, R44, 0x100, RZ ;  /* 0x000001002c027810 */ /* 0x000fe20007f9e0ff */
[----:B------:R4:W-:Y:S01]  /*1440*/  LDGSTS.E.BYPASS.128 [R155+0x5800], [R32.64+0x80] ;  /* 0x05800080209b7fae */ /* 0x0009e2000b901c48 */
[----:B------:R-:W-:Y:S01]  /*1450*/  IADD3 R3, P3, R3, 0x100, RZ ;  /* 0x0000010003037810 */ /* 0x000fe20007f7e0ff */
[----:B-1----:R-:W-:Y:S01]  /*1460*/  CS2R R26, SRZ ;  /* 0x00000000001a7805 */ /* 0x002fe2000001ff00 */
[----:B------:R-:W-:Y:S01]  /*1470*/  IADD3 R4, P1, R4, 0x100, RZ ;  /* 0x0000010004047810 */ /* 0x000fe20007f3e0ff */
[----:B------:R1:W-:Y:S01]  /*1480*/  LDGSTS.E.BYPASS.128 [R155+0x6000], [R34.64+0x80] ;  /* 0x06000080229b7fae */ /* 0x0003e2000b901c48 */
[----:B--2---:R-:W-:Y:S01]  /*1490*/  CS2R R28, SRZ ;  /* 0x00000000001c7805 */ /* 0x004fe2000001ff00 */
[----:B------:R-:W-:Y:S02]  /*14a0*/  IADD3.X R5, RZ, c[0x0][0x164], R5, P4, P5 ;  /* 0x00005900ff057a10 */ /* 0x000fe400027ea405 */
[----:B------:R2:W-:Y:S01]  /*14b0*/  LDGSTS.E.BYPASS.128 [R155+0x6800], [R46.64+0x80] ;  /* 0x068000802e9b7fae */ /* 0x0005e2000b901c48 */
[----:B---3--:R-:W-:Y:S01]  /*14c0*/  CS2R R30, SRZ ;  /* 0x00000000001e7805 */ /* 0x008fe2000001ff00 */
[----:B------:R-:W-:-:S02]  /*14d0*/  IADD3.X R6, RZ, c[0x0][0x164], R6, P3, P2 ;  /* 0x00005900ff067a10 */ /* 0x000fc40001fe4406 */
[----:B------:R3:W-:Y:S01]  /*14e0*/  LDGSTS.E.BYPASS.128 [R155+0x7000], [R48.64+0x80] ;  /* 0x07000080309b7fae */ /* 0x0007e2000b901c48 */
[----:B----4-:R-:W-:Y:S01]  /*14f0*/  CS2R R32, SRZ ;  /* 0x0000000000207805 */ /* 0x010fe2000001ff00 */
[----:B------:R-:W-:Y:S02]  /*1500*/  IADD3.X R0, RZ, c[0x0][0x164], R0, P1, P0 ;  /* 0x00005900ff007a10 */ /* 0x000fe40000fe0400 */
[----:B------:R4:W-:Y:S01]  /*1510*/  LDGSTS.E.BYPASS.128 [R155+0x7800], [R50.64+0x80] ;  /* 0x07800080329b7fae */ /* 0x0009e2000b901c48 */
[----:B-1----:R-:W-:-:S03]  /*1520*/  CS2R R34, SRZ ;  /* 0x0000000000227805 */ /* 0x002fc6000001ff00 */
[----:B------:R-:W0:Y:S01]  /*1530*/  LDGDEPBAR ;  /* 0x00000000000079af */ /* 0x000e220000000000 */
[----:B--2---:R-:W-:Y:S02]  /*1540*/  LOP3.LUT R47, R156, 0x8, RZ, 0xc0, !PT ;  /* 0x000000089c2f7812 */ /* 0x004fe400078ec0ff */
[----:B------:R-:W-:Y:S02]  /*1550*/  LOP3.LUT R46, R160, 0x7, R132, 0xf8, !PT ;  /* 0x00000007a02e7812 */ /* 0x000fe400078ef884 */
[----:B---3--:R-:W-:Y:S02]  /*1560*/  SHF.R.U32.HI R49, RZ, 0x2, R45 ;  /* 0x00000002ff317819 */ /* 0x008fe4000001162d */
[----:B------:R-:W-:Y:S02]  /*1570*/  LOP3.LUT R48, R143, 0x30, R156, 0xf8, !PT ;  /* 0x000000308f307812 */ /* 0x000fe400078ef89c */
[----:B------:R-:W-:Y:S02]  /*1580*/  LOP3.LUT R139, R49, 0x10, R141, 0xf8, !PT ;  /* 0x00000010318b7812 */ /* 0x000fe400078ef88d */
[----:B------:R-:W-:-:S02]  /*1590*/  LOP3.LUT R147, R48, 0x30, R47, 0x1e, !PT ;  /* 0x0000003030937812 */ /* 0x000fc400078e1e2f */
[C---:B------:R-:W-:Y:S02]  /*15a0*/  LOP3.LUT R45, R156.reuse, 0x18, RZ, 0xc0, !PT ;  /* 0x000000189c2d7812 */ /* 0x040fe400078ec0ff */
[----:B------:R-:W-:Y:S02]  /*15b0*/  LOP3.LUT R47, R156, 0x10, R47, 0x2e, !PT ;  /* 0x000000109c2f7812 */ /* 0x000fe400078e2e2f */
[--C-:B----4-:R-:W-:Y:S02]  /*15c0*/  LOP3.LUT R50, R49, 0x7, R132.reuse, 0xf8, !PT ;  /* 0x0000000731327812 */ /* 0x110fe400078ef884 */
[----:B------:R-:W-:Y:S02]  /*15d0*/  LOP3.LUT R139, R139, 0x7, R132, 0xf8, !PT ;  /* 0x000000078b8b7812 */ /* 0x000fe400078ef884 */
[----:B------:R-:W-:Y:S02]  /*15e0*/  LEA R144, R46, 0x800, 0x6 ;  /* 0x000008002e907811 */ /* 0x000fe400078e30ff */
[----:B------:R-:W-:Y:S01]  /*15f0*/  LOP3.LUT R48, R156, 0x20, R45, 0x2e, !PT ;  /* 0x000000209c307812 */ /* 0x000fe200078e2e2d */
[----:B------:R-:W-:Y:S01]  /*1600*/  IMAD.SHL.U32 R140, R139, 0x40, RZ ;  /* 0x000000408b8c7824 */ /* 0x000fe200078e00ff */
[----:B------:R-:W-:-:S02]  /*1610*/  LOP3.LUT R46, R47, 0x20, R156, 0xf8, !PT ;  /* 0x000000202f2e7812 */ /* 0x000fc400078ef89c */
[----:B------:R-:W-:Y:S02]  /*1620*/  LOP3.LUT R50, R50, 0x10, R141, 0xf8, !PT ;  /* 0x0000001032327812 */ /* 0x000fe400078ef88d */
[-C--:B------:R-:W-:Y:S02]  /*1630*/  LOP3.LUT R151, R46, R143.reuse, RZ, 0x3c, !PT ;  /* 0x0000008f2e977212 */ /* 0x080fe400078e3cff */
[----:B------:R-:W-:Y:S02]  /*1640*/  LOP3.LUT R137, R48, 0x18, R132, 0x78, !PT ;  /* 0x0000001830897812 */ /* 0x000fe400078e7884 */
[----:B------:R-:W-:Y:S02]  /*1650*/  LEA R136, R50, 0x800, 0x6 ;  /* 0x0000080032887811 */ /* 0x000fe400078e30ff */
[----:B------:R-:W-:Y:S02]  /*1660*/  LOP3.LUT R149, R48, R143, RZ, 0x3c, !PT ;  /* 0x0000008f30957212 */ /* 0x000fe400078e3cff */
[----:B------:R-:W-:-:S02]  /*1670*/  LOP3.LUT R148, R154, R48, R143, 0xf6, !PT ;  /* 0x000000309a947212 */ /* 0x000fc400078ef68f */
[C---:B------:R-:W-:Y:S02]  /*1680*/  LOP3.LUT R143, R144.reuse, R48, R143, 0xf6, !PT ;  /* 0x00000030908f7212 */ /* 0x040fe400078ef68f */
[----:B------:R-:W-:Y:S02]  /*1690*/  LOP3.LUT R145, R144, R153, RZ, 0xfc, !PT ;  /* 0x0000009990917212 */ /* 0x000fe400078efcff */
[C---:B------:R-:W-:Y:S02]  /*16a0*/  LOP3.LUT R142, R147.reuse, R144, RZ, 0xfc, !PT ;  /* 0x00000090938e7212 */ /* 0x040fe400078efcff */
[----:B------:R-:W-:Y:S02]  /*16b0*/  LOP3.LUT R146, R147, R154, RZ, 0xfc, !PT ;  /* 0x0000009a93927212 */ /* 0x000fe400078efcff */
[C---:B------:R-:W-:Y:S02]  /*16c0*/  LOP3.LUT R144, R151.reuse, R144, RZ, 0xfc, !PT ;  /* 0x0000009097907212 */ /* 0x040fe400078efcff */
[----:B------:R-:W-:-:S02]  /*16d0*/  LOP3.LUT R150, R151, R154, RZ, 0xfc, !PT ;  /* 0x0000009a97967212 */ /* 0x000fc400078efcff */
[-C--:B------:R-:W-:Y:S02]  /*16e0*/  LOP3.LUT R138, R140, R157.reuse, RZ, 0xfc, !PT ;  /* 0x0000009d8c8a7212 */ /* 0x080fe400078efcff */
[----:B------:R-:W-:Y:S02]  /*16f0*/  LOP3.LUT R135, R136, R157, RZ, 0xfc, !PT ;  /* 0x0000009d88877212 */ /* 0x000fe400078efcff */
[----:B------:R-:W-:Y:S02]  /*1700*/  LOP3.LUT R134, R140, 0x1800, R137, 0xfe, !PT ;  /* 0x000018008c867812 */ /* 0x000fe400078efe89 */
.L_x_0:
[----:B------:R-:W-:-:S04]  /*1710*/  DEPBAR.LE SB0, 0x2 ;  /* 0x000080800000791a */ /* 0x000fc80000000000 */
[----:B------:R-:W-:Y:S01]  /*1720*/  UIADD3 UR4, UR4, 0x1, URZ ;  /* 0x0000000104047890 */ /* 0x000fe2000fffe03f */
[----:B------:R-:W-:Y:S01]  /*1730*/  IMAD.IADD R37, R157, 0x1, R140 ;  /* 0x000000019d257824 */ /* 0x000fe200078e028c */
[----:B------:R-:W-:Y:S01]  /*1740*/  IADD3 R133, R133, 0x1, RZ ;  /* 0x0000000185857810 */ /* 0x000fe20007ffe0ff */
[----:B------:R-:W-:Y:S01]  /*1750*/  IMAD.IADD R36, R153, 0x1, R154 ;  /* 0x0000000199247824 */ /* 0x000fe200078e029a */
[----:B------:R-:W-:Y:S01]  /*1760*/  UISETP.GE.AND UP0, UPT, UR4, 0x2, UPT ;  /* 0x000000020400788c */ /* 0x000fe2000bf06270 */
[----:B------:R-:W-:Y:S01]  /*1770*/  BAR.SYNC.DEFER_BLOCKING 0x0 ;  /* 0x0000000000007b1d */ /* 0x000fe20000010000 */
[----:B------:R-:W-:Y:S02]  /*1780*/  ISETP.GE.AND P1, PT, R133, 0x2, PT ;  /* 0x000000028500780c */ /* 0x000fe40003f26270 */
[----:B------:R-:W-:Y:S01]  /*1790*/  USEL UR4, UR4, URZ, !UP0 ;  /* 0x0000003f04047287 */ /* 0x000fe2000c000000 */
[----:B------:R-:W-:Y:S02]  /*17a0*/  ISETP.GE.U32.AND P0, PT, R131, 0x3e, PT ;  /* 0x0000003e8300780c */ /* 0x000fe40003f06070 */
[----:B------:R-:W-:Y:S01]  /*17b0*/  SEL R133, R133, RZ, !P1 ;  /* 0x000000ff85857207 */ /* 0x000fe20004800000 */
[----:B------:R-:W-:Y:S01]  /*17c0*/  USHF.L.U32 UR6, UR4, 0xe, URZ ;  /* 0x0000000e04067899 */ /* 0x000fe2000800063f */
[----:B------:R-:W-:Y:S01]  /*17d0*/  ISETP.GE.U32.AND.EX P0, PT, R130, RZ, PT, P0 ;  /* 0x000000ff8200720c */ /* 0x000fe20003f06100 */
[----:B------:R-:W-:-:S04]  /*17e0*/  ULEA UR5, UR4, 0x8000, 0xd ;  /* 0x0000800004057891 */ /* 0x000fc8000f8e683f */
[----:B------:R-:W-:Y:S02]  /*17f0*/  LEA R44, R138, UR6, 0x1 ;  /* 0x000000068a2c7c11 */ /* 0x000fe4000f8e08ff */
[----:B------:R-:W-:Y:S02]  /*1800*/  LEA R48, R135, UR6, 0x1 ;  /* 0x0000000687307c11 */ /* 0x000fe4000f8e08ff */
[----:B------:R-:W-:Y:S02]  /*1810*/  LEA R109, R37, UR6, 0x1 ;  /* 0x00000006256d7c11 */ /* 0x000fe4000f8e08ff */
[----:B------:R-:W-:Y:S02]  /*1820*/  LEA R108, R36, UR5, 0x1 ;  /* 0x00000005246c7c11 */ /* 0x000fe4000f8e08ff */
[----:B------:R-:W-:Y:S02]  /*1830*/  LEA R100, R152, UR5, 0x1 ;  /* 0x0000000598647c11 */ /* 0x000fe4000f8e08ff */
[----:B------:R-:W-:Y:S01]  /*1840*/  LEA R40, R145, UR5, 0x1 ;  /* 0x0000000591287c11 */ /* 0x000fe2000f8e08ff */
[----:B------:R-:W-:Y:S04]  /*1850*/  LDSM.16.M88.4 R44, [R44] ;  /* 0x000000002c2c783b */ /* 0x000fe80000000200 */
[----:B------:R-:W-:Y:S04]  /*1860*/  LDSM.16.M88.4 R48, [R48] ;  /* 0x000000003030783b */ /* 0x000fe80000000200 */
[----:B------:R-:W-:Y:S04]  /*1870*/  LDSM.16.M88.4 R88, [R109+0x2000] ;  /* 0x002000006d58783b */ /* 0x000fe80000000200 */
[----:B------:R-:W-:Y:S04]  /*1880*/  LDSM.16.M88.4 R92, [R109+0x3000] ;  /* 0x003000006d5c783b */ /* 0x000fe80000000200 */
[----:B------:R-:W1:Y:S04]  /*1890*/  LDSM.16.M88.4 R36, [R108+0x800] ;  /* 0x000800006c24783b */ /* 0x000e680000000200 */
[----:B------:R-:W2:Y:S04]  /*18a0*/  LDSM.16.M88.4 R100, [R100] ;  /* 0x000000006464783b */ /* 0x000ea80000000200 */
[----:B------:R-:W3:Y:S04]  /*18b0*/  LDSM.16.M88.4 R40, [R40] ;  /* 0x000000002828783b */ /* 0x000ee80000000200 */
[----:B------:R4:W2:Y:S02]  /*18c0*/  LDSM.16.M88.4 R96, [R108+0x1800] ;  /* 0x001800006c60783b */ /* 0x0008a40000000200 */
[----:B----4-:R-:W-:-:S06]  /*18d0*/  LEA R108, R150, UR5, 0x1 ;  /* 0x00000005966c7c11 */ /* 0x010fcc000f8e08ff */
[----:B------:R-:W4:Y:S01]  /*18e0*/  LDSM.16.M88.4 R108, [R108] ;  /* 0x000000006c6c783b */ /* 0x000f220000000200 */
[C---:B-1----:R-:W-:Y:S08]  /*18f0*/  HMMA.16816.F32.BF16 R68, R36.reuse, R44, R68 ;  /* 0x0000002c2444723c */ /* 0x042ff00000041844 */
[C---:B------:R-:W-:Y:S08]  /*1900*/  HMMA.16816.F32.BF16 R64, R36.reuse, R48, R64 ;  /* 0x000000302440723c */ /* 0x040ff00000041840 */
[C---:B------:R-:W-:Y:S08]  /*1910*/  HMMA.16816.F32.BF16 R60, R36.reuse, R88, R60 ;  /* 0x00000058243c723c */ /* 0x040ff0000004183c */
[----:B------:R-:W-:Y:S07]  /*1920*/  HMMA.16816.F32.BF16 R56, R36, R92, R56 ;  /* 0x0000005c2438723c */ /* 0x000fee0000041838 */
[----:B------:R-:W-:Y:S01]  /*1930*/  IMAD.IADD R36, R154, 0x1, R151 ;  /* 0x000000019a247824 */ /* 0x000fe200078e0297 */
[----:B--2---:R-:W-:Y:S04]  /*1940*/  HMMA.16816.F32.BF16 R84, R100, R44, R84 ;  /* 0x0000002c6454723c */ /* 0x004fe80000041854 */
[----:B------:R-:W-:-:S02]  /*1950*/  LEA R161, R36, UR5, 0x1 ;  /* 0x0000000524a17c11 */ /* 0x000fc4000f8e08ff */
[----:B------:R-:W-:Y:S02]  /*1960*/  LEA R36, R144, UR5, 0x1 ;  /* 0x0000000590247c11 */ /* 0x000fe4000f8e08ff */
[C---:B------:R-:W-:Y:S04]  /*1970*/  HMMA.16816.F32.BF16 R80, R100.reuse, R48, R80 ;  /* 0x000000306450723c */ /* 0x040fe80000041850 */
[----:B------:R-:W-:Y:S04]  /*1980*/  LDSM.16.M88.4 R36, [R36] ;  /* 0x000000002424783b */ /* 0x000fe80000000200 */
[C---:B------:R-:W-:Y:S08]  /*1990*/  HMMA.16816.F32.BF16 R76, R100.reuse, R88, R76 ;  /* 0x00000058644c723c */ /* 0x040ff0000004184c */
[----:B------:R-:W-:Y:S01]  /*19a0*/  HMMA.16816.F32.BF16 R72, R100, R92, R72 ;  /* 0x0000005c6448723c */ /* 0x000fe20000041848 */
[----:B------:R-:W1:Y:S07]  /*19b0*/  LDSM.16.M88.4 R100, [R161+0x800] ;  /* 0x00080000a164783b */ /* 0x000e6e0000000200 */
[C---:B---3--:R-:W-:Y:S08]  /*19c0*/  HMMA.16816.F32.BF16 R52, R40.reuse, R44, R52 ;  /* 0x0000002c2834723c */ /* 0x048ff00000041834 */
[C---:B------:R-:W-:Y:S08]  /*19d0*/  HMMA.16816.F32.BF16 R24, R40.reuse, R48, R24 ;  /* 0x000000302818723c */ /* 0x040ff00000041818 */
[C---:B------:R-:W-:Y:S08]  /*19e0*/  HMMA.16816.F32.BF16 R28, R40.reuse, R88, R28 ;  /* 0x00000058281c723c */ /* 0x040ff0000004181c */
[----:B------:R-:W-:Y:S01]  /*19f0*/  HMMA.16816.F32.BF16 R32, R40, R92, R32 ;  /* 0x0000005c2820723c */ /* 0x000fe20000041820 */
[----:B------:R2:W3:Y:S07]  /*1a00*/  LDSM.16.M88.4 R40, [R161+0x1800] ;  /* 0x00180000a128783b */ /* 0x0004ee0000000200 */
[----:B------:R-:W-:Y:S01]  /*1a10*/  HMMA.16816.F32.BF16 R8, R96, R44, R8 ;  /* 0x0000002c6008723c */ /* 0x000fe20000041808 */
[----:B--2---:R-:W-:-:S05]  /*1a20*/  IMAD.IADD R161, R154, 0x1, R149 ;  /* 0x000000019aa17824 */ /* 0x004fca00078e0295 */
[----:B------:R-:W-:Y:S02]  /*1a30*/  LEA R161, R161, UR5, 0x1 ;  /* 0x00000005a1a17c11 */ /* 0x000fe4000f8e08ff */
[C---:B------:R-:W-:Y:S08]  /*1a40*/  HMMA.16816.F32.BF16 R12, R96.reuse, R48, R12 ;  /* 0x00000030600c723c */ /* 0x040ff0000004180c */
[----:B------:R-:W-:Y:S08]  /*1a50*/  HMMA.16816.F32.BF16 R16, R96, R88, R16 ;  /* 0x000000586010723c */ /* 0x000ff00000041810 */
[-C--:B----4-:R-:W-:Y:S08]  /*1a60*/  HMMA.16816.F32.BF16 R84, R108, R46.reuse, R84 ;  /* 0x0000002e6c54723c */ /* 0x090ff00000041854 */
[-C--:B-1----:R-:W-:Y:S08]  /*1a70*/  HMMA.16816.F32.BF16 R68, R100, R46.reuse, R68 ;  /* 0x0000002e6444723c */ /* 0x082ff00000041844 */
[-C--:B------:R-:W-:Y:S08]  /*1a80*/  HMMA.16816.F32.BF16 R52, R36, R46.reuse, R52 ;  /* 0x0000002e2434723c */ /* 0x080ff00000041834 */
[----:B---3--:R-:W-:Y:S07]  /*1a90*/  HMMA.16816.F32.BF16 R44, R40, R46, R8 ;  /* 0x0000002e282c723c */ /* 0x008fee0000041808 */
[----:B------:R-:W-:Y:S01]  /*1aa0*/  LEA R8, R137, UR6, 0x1 ;  /* 0x0000000689087c11 */ /* 0x000fe2000f8e08ff */
[----:B------:R-:W-:Y:S04]  /*1ab0*/  HMMA.16816.F32.BF16 R80, R108, R50, R80 ;  /* 0x000000326c50723c */ /* 0x000fe80000041850 */
[----:B------:R-:W-:-:S04]  /*1ac0*/  IMAD R162, R139, 0x80, R8 ;  /* 0x000000808ba27824 */ /* 0x000fc800078e0208 */
[-C--:B------:R-:W-:Y:S08]  /*1ad0*/  HMMA.16816.F32.BF16 R64, R100, R50.reuse, R64 ;  /* 0x000000326440723c */ /* 0x080ff00000041840 */
[----:B------:R-:W-:Y:S08]  /*1ae0*/  HMMA.16816.F32.BF16 R24, R36, R50, R24 ;  /* 0x000000322418723c */ /* 0x000ff00000041818 */
[----:B------:R-:W-:Y:S07]  /*1af0*/  HMMA.16816.F32.BF16 R96, R96, R92, R20 ;  /* 0x0000005c6060723c */ /* 0x000fee0000041814 */
[----:B------:R-:W-:Y:S01]  /*1b00*/  LEA R20, R134, UR6, 0x1 ;  /* 0x0000000686147c11 */ /* 0x000fe2000f8e08ff */
[C---:B------:R-:W-:Y:S05]  /*1b10*/  HMMA.16816.F32.BF16 R76, R108.reuse, R90, R76 ;  /* 0x0000005a6c4c723c */ /* 0x040fea000004184c */
[----:B------:R-:W-:Y:S03]  /*1b20*/  LDSM.16.M88.4 R20, [R20] ;  /* 0x000000001414783b */ /* 0x000fe60000000200 */
[----:B------:R-:W-:Y:S07]  /*1b30*/  HMMA.16816.F32.BF16 R72, R108, R94, R72 ;  /* 0x0000005e6c48723c */ /* 0x000fee0000041848 */
[----:B------:R-:W-:Y:S01]  /*1b40*/  LEA R108, R148, UR5, 0x1 ;  /* 0x00000005946c7c11 */ /* 0x000fe2000f8e08ff */
[----:B------:R-:W-:Y:S05]  /*1b50*/  HMMA.16816.F32.BF16 R48, R40, R50, R12 ;  /* 0x000000322830723c */ /* 0x000fea000004180c */
[----:B------:R-:W1:Y:S02]  /*1b60*/  LDSM.16.M88.4 R108, [R108] ;  /* 0x000000006c6c783b */ /* 0x000e640000000200 */
[----:B------:R-:W-:Y:S01]  /*1b70*/  IMAD R12, R136, 0x2, R8 ;  /* 0x00000002880c7824 */ /* 0x000fe200078e0208 */
[-C--:B------:R-:W-:Y:S01]  /*1b80*/  HMMA.16816.F32.BF16 R60, R100, R90.reuse, R60 ;  /* 0x0000005a643c723c */ /* 0x080fe2000004183c */
[----:B------:R-:W2:Y:S04]  /*1b90*/  LDSM.16.M88.4 R8, [R162] ;  /* 0x00000000a208783b */ /* 0x000ea80000000200 */
[----:B------:R-:W3:Y:S03]  /*1ba0*/  LDSM.16.M88.4 R12, [R12] ;  /* 0x000000000c0c783b */ /* 0x000ee60000000200 */
[-C--:B------:R-:W-:Y:S08]  /*1bb0*/  HMMA.16816.F32.BF16 R28, R36, R90.reuse, R28 ;  /* 0x0000005a241c723c */ /* 0x080ff0000004181c */
[----:B------:R-:W-:Y:S01]  /*1bc0*/  HMMA.16816.F32.BF16 R88, R40, R90, R16 ;  /* 0x0000005a2858723c */ /* 0x000fe20000041810 */
[----:B------:R-:W4:Y:S07]  /*1bd0*/  LDSM.16.M88.4 R16, [R162+0x2000] ;  /* 0x00200000a210783b */ /* 0x000f2e0000000200 */
[-C--:B------:R-:W-:Y:S07]  /*1be0*/  HMMA.16816.F32.BF16 R32, R36, R94.reuse, R32 ;  /* 0x0000005e2420723c */ /* 0x080fee0000041820 */
[----:B------:R-:W-:Y:S01]  /*1bf0*/  LEA R36, R143, UR5, 0x1 ;  /* 0x000000058f247c11 */ /* 0x000fe2000f8e08ff */
[----:B------:R-:W-:Y:S01]  /*1c00*/  HMMA.16816.F32.BF16 R56, R100, R94, R56 ;  /* 0x0000005e6438723c */ /* 0x000fe20000041838 */
[----:B------:R-:W-:Y:S04]  /*1c10*/  LDSM.16.M88.4 R100, [R161+0x800] ;  /* 0x00080000a164783b */ /* 0x000fe80000000200 */
[----:B------:R-:W4:Y:S03]  /*1c20*/  LDSM.16.M88.4 R36, [R36] ;  /* 0x000000002424783b */ /* 0x000f260000000200 */
[C---:B-1----:R-:W-:Y:S08]  /*1c30*/  HMMA.16816.F32.BF16 R72, R108.reuse, R20, R72 ;  /* 0x000000146c48723c */ /* 0x042ff00000041848 */
[C---:B--2---:R-:W-:Y:S08]  /*1c40*/  HMMA.16816.F32.BF16 R84, R108.reuse, R8, R84 ;  /* 0x000000086c54723c */ /* 0x044ff00000041854 */
[C---:B---3--:R-:W-:Y:S08]  /*1c50*/  HMMA.16816.F32.BF16 R80, R108.reuse, R12, R80 ;  /* 0x0000000c6c50723c */ /* 0x048ff00000041850 */
[----:B----4-:R-:W-:Y:S01]  /*1c60*/  HMMA.16816.F32.BF16 R76, R108, R16, R76 ;  /* 0x000000106c4c723c */ /* 0x010fe2000004184c */
[----:B------:R-:W1:Y:S07]  /*1c70*/  LDSM.16.M88.4 R108, [R161+0x1800] ;  /* 0x00180000a16c783b */ /* 0x000e6e0000000200 */
[----:B------:R-:W-:Y:S07]  /*1c80*/  HMMA.16816.F32.BF16 R92, R40, R94, R96 ;  /* 0x0000005e285c723c */ /* 0x000fee0000041860 */
[----:B------:R-:W-:Y:S01]  /*1c90*/  IMAD.IADD R40, R154, 0x1, R147 ;  /* 0x000000019a287824 */ /* 0x000fe200078e0293 */
[----:B------:R-:W-:Y:S04]  /*1ca0*/  HMMA.16816.F32.BF16 R52, R36, R8, R52 ;  /* 0x000000082434723c */ /* 0x000fe80000041834 */
[----:B------:R-:W-:-:S04]  /*1cb0*/  LEA R162, R40, UR5, 0x1 ;  /* 0x0000000528a27c11 */ /* 0x000fc8000f8e08ff */
[C---:B------:R-:W-:Y:S01]  /*1cc0*/  HMMA.16816.F32.BF16 R24, R36.reuse, R12, R24 ;  /* 0x0000000c2418723c */ /* 0x040fe20000041818 */
[----:B------:R-:W-:Y:S04]  /*1cd0*/  LDSM.16.M88.4 R96, [R162+0x800] ;  /* 0x00080000a260783b */ /* 0x000fe80000000200 */
[----:B------:R-:W-:Y:S03]  /*1ce0*/  LDSM.16.M88.4 R40, [R162+0x1800] ;  /* 0x00180000a228783b */ /* 0x000fe60000000200 */
[C---:B------:R-:W-:Y:S08]  /*1cf0*/  HMMA.16816.F32.BF16 R28, R36.reuse, R16, R28 ;  /* 0x00000010241c723c */ /* 0x040ff0000004181c */
[----:B------:R-:W-:Y:S07]  /*1d00*/  HMMA.16816.F32.BF16 R32, R36, R20, R32 ;  /* 0x000000142420723c */ /* 0x000fee0000041820 */
[----:B------:R-:W-:Y:S01]  /*1d10*/  LEA R36, R142, UR5, 0x1 ;  /* 0x000000058e247c11 */ /* 0x000fe2000f8e08ff */
[C---:B------:R-:W-:Y:S05]  /*1d20*/  HMMA.16816.F32.BF16 R68, R100.reuse, R8, R68 ;  /* 0x000000086444723c */ /* 0x040fea0000041844 */
[----:B------:R-:W2:Y:S03]  /*1d30*/  LDSM.16.M88.4 R36, [R36] ;  /* 0x000000002424783b */ /* 0x000ea60000000200 */
[C---:B------:R-:W-:Y:S08]  /*1d40*/  HMMA.16816.F32.BF16 R64, R100.reuse, R12, R64 ;  /* 0x0000000c6440723c */ /* 0x040ff00000041840 */
[C---:B------:R-:W-:Y:S08]  /*1d50*/  HMMA.16816.F32.BF16 R60, R100.reuse, R16, R60 ;  /* 0x00000010643c723c */ /* 0x040ff0000004183c */
[----:B------:R-:W-:Y:S07]  /*1d60*/  HMMA.16816.F32.BF16 R56, R100, R20, R56 ;  /* 0x000000146438723c */ /* 0x000fee0000041838 */
[----:B------:R-:W-:Y:S01]  /*1d70*/  LEA R100, R146, UR5, 0x1 ;  /* 0x0000000592647c11 */ /* 0x000fe2000f8e08ff */
[C---:B-1----:R-:W-:Y:S05]  /*1d80*/  HMMA.16816.F32.BF16 R44, R108.reuse, R8, R44 ;  /* 0x000000086c2c723c */ /* 0x042fea000004182c */
[----:B------:R-:W1:Y:S03]  /*1d90*/  LDSM.16.M88.4 R100, [R100] ;  /* 0x000000006464783b */ /* 0x000e660000000200 */
[C---:B------:R-:W-:Y:S08]  /*1da0*/  HMMA.16816.F32.BF16 R48, R108.reuse, R12, R48 ;  /* 0x0000000c6c30723c */ /* 0x040ff00000041830 */
[C---:B------:R-:W-:Y:S08]  /*1db0*/  HMMA.16816.F32.BF16 R88, R108.reuse, R16, R88 ;  /* 0x000000106c58723c */ /* 0x040ff00000041858 */
[----:B------:R-:W-:Y:S07]  /*1dc0*/  HMMA.16816.F32.BF16 R92, R108, R20, R92 ;  /* 0x000000146c5c723c */ /* 0x000fee000004185c */
[----:B------:R-:W-:Y:S01]  /*1dd0*/  LEA R20, R133, 0x8000, 0xd ;  /* 0x0000800085147811 */ /* 0x000fe200078e68ff */
[C---:B--2---:R-:W-:Y:S08]  /*1de0*/  HMMA.16816.F32.BF16 R52, R36.reuse, R10, R52 ;  /* 0x0000000a2434723c */ /* 0x044ff00000041834 */
[C---:B------:R-:W-:Y:S08]  /*1df0*/  HMMA.16816.F32.BF16 R24, R36.reuse, R14, R24 ;  /* 0x0000000e2418723c */ /* 0x040ff00000041818 */
[C---:B------:R-:W-:Y:S08]  /*1e00*/  HMMA.16816.F32.BF16 R28, R36.reuse, R18, R28 ;  /* 0x00000012241c723c */ /* 0x040ff0000004181c */
[----:B------:R-:W-:Y:S07]  /*1e10*/  HMMA.16816.F32.BF16 R32, R36, R22, R32 ;  /* 0x000000162420723c */ /* 0x000fee0000041820 */
[C---:B------:R-:W-:Y:S01]  /*1e20*/  IADD3 R36, P1, R129.reuse, R4, RZ ;  /* 0x0000000481247210 */ /* 0x040fe20007f3e0ff */
[----:B-1----:R-:W-:Y:S04]  /*1e30*/  HMMA.16816.F32.BF16 R84, R100, R10, R84 ;  /* 0x0000000a6454723c */ /* 0x002fe80000041854 */
[----:B------:R-:W-:Y:S01]  /*1e40*/  IMAD.X R37, R128, 0x1, R0, P1 ;  /* 0x0000000180257824 */ /* 0x000fe200008e0600 */
[----:B------:R-:W-:-:S03]  /*1e50*/  IADD3 R38, P1, R129, R2, RZ ;  /* 0x0000000281267210 */ /* 0x000fc60007f3e0ff */
[----:B------:R-:W-:Y:S02]  /*1e60*/  HMMA.16816.F32.BF16 R68, R96, R10, R68 ;  /* 0x0000000a6044723c */ /* 0x000fe40000041844 */
[----:B------:R-:W-:-:S06]  /*1e70*/  IMAD.X R39, R128, 0x1, R5, P1 ;  /* 0x0000000180277824 */ /* 0x000fcc00008e0605 */
[----:B------:R-:W-:Y:S01]  /*1e80*/  HMMA.16816.F32.BF16 R8, R40, R10, R44 ;  /* 0x0000000a2808723c */ /* 0x000fe2000004182c */
[----:B------:R-:W-:Y:S06]  /*1e90*/  BAR.SYNC.DEFER_BLOCKING 0x0 ;  /* 0x0000000000007b1d */ /* 0x000fec0000010000 */
[----:B------:R-:W-:Y:S01]  /*1ea0*/  IADD3 R44, P2, R129, R3, RZ ;  /* 0x00000003812c7210 */ /* 0x000fe20007f5e0ff */
[----:B------:R-:W-:Y:S04]  /*1eb0*/  HMMA.16816.F32.BF16 R80, R100, R14, R80 ;  /* 0x0000000e6450723c */ /* 0x000fe80000041850 */
[----:B------:R-:W-:-:S04]  /*1ec0*/  IMAD.X R45, R128, 0x1, R6, P2 ;  /* 0x00000001802d7824 */ /* 0x000fc800010e0606 */
[-C--:B------:R-:W-:Y:S08]  /*1ed0*/  HMMA.16816.F32.BF16 R64, R96, R14.reuse, R64 ;  /* 0x0000000e6040723c */ /* 0x080ff00000041840 */
[----:B------:R-:W-:Y:S07]  /*1ee0*/  HMMA.16816.F32.BF16 R12, R40, R14, R48 ;  /* 0x0000000e280c723c */ /* 0x000fee0000041830 */
[----:B------:R-:W-:Y:S01]  /*1ef0*/  IMAD.IADD R49, R155, 0x1, R20 ;  /* 0x000000019b317824 */ /* 0x000fe200078e0214 */
[----:B------:R-:W-:Y:S01]  /*1f00*/  HMMA.16816.F32.BF16 R76, R100, R18, R76 ;  /* 0x00000012644c723c */ /* 0x000fe2000004184c */
[----:B------:R-:W-:-:S03]  /*1f10*/  IMAD R51, R133, 0x4000, R155 ;  /* 0x0000400085337824 */ /* 0x000fc600078e029b */
[----:B------:R-:W-:Y:S01]  /*1f20*/  @!PT LDS RZ, [RZ] ;  /* 0x00000000fffff984 */ /* 0x000fe20000000800 */
[----:B------:R-:W-:Y:S01]  /*1f30*/  @!PT LDS RZ, [RZ] ;  /* 0x00000000fffff984 */ /* 0x000fe20000000800 */
[----:B------:R-:W-:Y:S01]  /*1f40*/  @!PT LDS RZ, [RZ] ;  /* 0x00000000fffff984 */ /* 0x000fe20000000800 */
[----:B------:R1:W-:Y:S04]  /*1f50*/  LDGSTS.E.BYPASS.128 [R49], [R36.64], !P0 ;  /* 0x0000000024317fae */ /* 0x0003e8000c101c48 */
[----:B------:R-:W-:Y:S01]  /*1f60*/  HMMA.16816.F32.BF16 R72, R100, R22, R72 ;  /* 0x000000166448723c */ /* 0x000fe20000041848 */
[----:B------:R2:W-:Y:S04]  /*1f70*/  LDGSTS.E.BYPASS.128 [R49+0x800], [R44.64], !P0 ;  /* 0x008000002c317fae */ /* 0x0005e8000c101c48 */
[----:B------:R3:W-:Y:S03]  /*1f80*/  LDGSTS.E.BYPASS.128 [R49+0x1000], [R38.64], !P0 ;  /* 0x0100000026317fae */ /* 0x0007e6000c101c48 */
[C---:B------:R-:W-:Y:S08]  /*1f90*/  HMMA.16816.F32.BF16 R60, R96.reuse, R18, R60 ;  /* 0x00000012603c723c */ /* 0x040ff0000004183c */
[----:B------:R-:W-:Y:S08]  /*1fa0*/  HMMA.16816.F32.BF16 R56, R96, R22, R56 ;  /* 0x000000166038723c */ /* 0x000ff00000041838 */
[C---:B------:R-:W-:Y:S08]  /*1fb0*/  HMMA.16816.F32.BF16 R16, R40.reuse, R18, R88 ;  /* 0x000000122810723c */ /* 0x040ff00000041858 */
[----:B------:R-:W-:Y:S07]  /*1fc0*/  HMMA.16816.F32.BF16 R20, R40, R22, R92 ;  /* 0x000000162814723c */ /* 0x000fee000004185c */
[----:B------:R-:W-:-:S02]  /*1fd0*/  IADD3 R40, P2, R129, R104, RZ ;  /* 0x0000006881287210 */ /* 0x000fc40007f5e0ff */
[----:B------:R-:W-:-:S03]  /*1fe0*/  IADD3 R42, P1, R129, R106, RZ ;  /* 0x0000006a812a7210 */ /* 0x000fc60007f3e0ff */
[C---:B------:R-:W-:Y:S01]  /*1ff0*/  IMAD.X R41, R128.reuse, 0x1, R7, P2 ;  /* 0x0000000180297824 */ /* 0x040fe200010e0607 */
[C---:B------:R-:W-:Y:S01]  /*2000*/  IADD3 R46, P2, R129.reuse, R112, RZ ;  /* 0x00000070812e7210 */ /* 0x040fe20007f5e0ff */
[C---:B------:R-:W-:Y:S01]  /*2010*/  IMAD.X R43, R128.reuse, 0x1, R105, P1 ;  /* 0x00000001802b7824 */ /* 0x040fe200008e0669 */
[C---:B-1----:R-:W-:Y:S02]  /*2020*/  IADD3 R36, P1, R129.reuse, R114, RZ ;  /* 0x0000007281247210 */ /* 0x042fe40007f3e0ff */
[----:B------:R1:W-:Y:S01]  /*2030*/  LDGSTS.E.BYPASS.128 [R49+0x1800], [R40.64], !P0 ;  /* 0x0180000028317fae */ /* 0x0003e2000c101c48 */
[C---:B------:R-:W-:Y:S01]  /*2040*/  IMAD.X R47, R128.reuse, 0x1, R107, P2 ;  /* 0x00000001802f7824 */ /* 0x040fe200010e066b */
[C---:B--2---:R-:W-:Y:S01]  /*2050*/  IADD3 R44, P2, R129.reuse, R116, RZ ;  /* 0x00000074812c7210 */ /* 0x044fe20007f5e0ff */
[C---:B------:R-:W-:Y:S01]  /*2060*/  IMAD.X R37, R128.reuse, 0x1, R113, P1 ;  /* 0x0000000180257824 */ /* 0x040fe200008e0671 */
[C---:B---3--:R-:W-:Y:S01]  /*2070*/  IADD3 R38, P1, R129.reuse, R118, RZ ;  /* 0x0000007681267210 */ /* 0x048fe20007f3e0ff */
[----:B------:R-:W0:Y:S02]  /*2080*/  LDGDEPBAR ;  /* 0x00000000000079af */ /* 0x000e240000000000 */
[C---:B------:R-:W-:Y:S01]  /*2090*/  IMAD.X R45, R128.reuse, 0x1, R115, P2 ;  /* 0x00000001802d7824 */ /* 0x040fe200010e0673 */
[C---:B------:R-:W-:Y:S01]  /*20a0*/  IADD3 R48, P2, R129.reuse, R120, RZ ;  /* 0x0000007881307210 */ /* 0x040fe20007f5e0ff */
[----:B------:R2:W-:Y:S01]  /*20b0*/  LDGSTS.E.BYPASS.128 [R51], [R42.64], !P0 ;  /* 0x000000002a337fae */ /* 0x0005e2000c101c48 */
[----:B------:R-:W-:Y:S01]  /*20c0*/  IMAD.X R39, R128, 0x1, R117, P1 ;  /* 0x0000000180277824 */ /* 0x000fe200008e0675 */
[----:B-1----:R-:W-:-:S02]  /*20d0*/  IADD3 R40, P3, R129, R122, RZ ;  /* 0x0000007a81287210 */ /* 0x002fc40007f7e0ff */
[C---:B------:R-:W-:Y:S01]  /*20e0*/  IMAD.X R49, R128.reuse, 0x1, R119, P2 ;  /* 0x0000000180317824 */ /* 0x040fe200010e0677 */
[----:B------:R1:W-:Y:S02]  /*20f0*/  LDGSTS.E.BYPASS.128 [R51+0x800], [R46.64], !P0 ;  /* 0x008000002e337fae */ /* 0x0003e4000c101c48 */
[----:B------:R-:W-:Y:S02]  /*2100*/  IMAD.X R41, R128, 0x1, R121, P3 ;  /* 0x0000000180297824 */ /* 0x000fe400018e0679 */
[----:B------:R1:W-:Y:S01]  /*2110*/  LDGSTS.E.BYPASS.128 [R51+0x1000], [R36.64], !P0 ;  /* 0x0100000024337fae */ /* 0x0003e2000c101c48 */
[----:B--2---:R-:W-:-:S03]  /*2120*/  IADD3 R42, P1, R129, R124, RZ ;  /* 0x0000007c812a7210 */ /* 0x004fc60007f3e0ff */
[----:B------:R1:W-:Y:S02]  /*2130*/  LDGSTS.E.BYPASS.128 [R51+0x1800], [R44.64], !P0 ;  /* 0x018000002c337fae */ /* 0x0003e4000c101c48 */
[----:B------:R-:W-:Y:S02]  /*2140*/  IMAD.X R43, R128, 0x1, R123, P1 ;  /* 0x00000001802b7824 */ /* 0x000fe400008e067b */
[----:B------:R1:W-:Y:S01]  /*2150*/  LDGSTS.E.BYPASS.128 [R51+0x2000], [R38.64], !P0 ;  /* 0x0200000026337fae */ /* 0x0003e2000c101c48 */
[----:B------:R-:W-:-:S03]  /*2160*/  IADD3 R131, P1, R131, 0x1, RZ ;  /* 0x0000000183837810 */ /* 0x000fc60007f3e0ff */
[----:B------:R1:W-:Y:S02]  /*2170*/  LDGSTS.E.BYPASS.128 [R51+0x2800], [R48.64], !P0 ;  /* 0x0280000030337fae */ /* 0x0003e4000c101c48 */
[----:B------:R-:W-:Y:S02]  /*2180*/  IMAD.X R130, RZ, RZ, R130, P1 ;  /* 0x000000ffff827224 */ /* 0x000fe400008e0682 */
[----:B------:R1:W-:Y:S04]  /*2190*/  LDGSTS.E.BYPASS.128 [R51+0x3000], [R40.64], !P0 ;  /* 0x0300000028337fae */ /* 0x0003e8000c101c48 */
[----:B------:R1:W-:Y:S01]  /*21a0*/  LDGSTS.E.BYPASS.128 [R51+0x3800], [R42.64], !P0 ;  /* 0x038000002a337fae */ /* 0x0003e2000c101c48 */
[----:B------:R-:W-:-:S03]  /*21b0*/  IADD3 R129, P0, R129, 0x80, RZ ;  /* 0x0000008081817810 */ /* 0x000fc60007f1e0ff */
[----:B------:R-:W0:Y:S02]  /*21c0*/  LDGDEPBAR ;  /* 0x00000000000079af */ /* 0x000e240000000000 */
[----:B------:R-:W-:Y:S01]  /*21d0*/  IMAD.X R128, RZ, RZ, R128, P0 ;  /* 0x000000ffff807224 */ /* 0x000fe200000e0680 */
[----:B------:R-:W-:-:S04]  /*21e0*/  ISETP.NE.U32.AND P0, PT, R129, 0x2000, PT ;  /* 0x000020008100780c */ /* 0x000fc80003f05070 */
[----:B------:R-:W-:-:S13]  /*21f0*/  ISETP.NE.AND.EX P0, PT, R128, RZ, PT, P0 ;  /* 0x000000ff8000720c */ /* 0x000fda0003f05300 */
[----:B-1----:R-:W-:Y:S05]  /*2200*/  @P0 BRA `(.L_x_0) ;  /* 0xfffff50000000947 */ /* 0x002fea000383ffff */
[----:B------:R-:W-:Y:S01]  /*2210*/  IMAD.SHL.U32 R2, R132, 0x20, RZ ;  /* 0x0000002084027824 */ /* 0x000fe200078e00ff */
[----:B------:R-:W-:-:S04]  /*2220*/  DEPBAR.LE SB0, 0x0 ;  /* 0x000080000000791a */ /* 0x000fc80000000000 */
[----:B------:R-:W-:Y:S01]  /*2230*/  IMAD.SHL.U32 R0, R132, 0x2, RZ ;  /* 0x0000000284007824 */ /* 0x000fe200078e00ff */
[----:B------:R-:W-:Y:S01]  /*2240*/  LOP3.LUT R3, R2, 0x180, RZ, 0xc0, !PT ;  /* 0x0000018002037812 */ /* 0x000fe200078ec0ff */
[----:B------:R-:W-:Y:S01]  /*2250*/  IMAD R160, R160, 0x8, R159 ;  /* 0x00000008a0a07824 */ /* 0x000fe200078e029f */
[----:B------:R-:W-:Y:S02]  /*2260*/  F2FP.BF16.PACK_AB R85, R85, R84 ;  /* 0x000000545555723e */ /* 0x000fe400000010ff */
[----:B------:R-:W-:Y:S01]  /*2270*/  LOP3.LUT R5, R3, 0x6, R0, 0xf8, !PT ;  /* 0x0000000603057812 */ /* 0x000fe200078ef800 */
[----:B------:R-:W-:Y:S01]  /*2280*/  IMAD.IADD R160, R125, 0x1, R160 ;  /* 0x000000017da07824 */ /* 0x000fe200078e02a0 */
[----:B------:R-:W-:Y:S02]  /*2290*/  F2FP.BF16.PACK_AB R86, R87, R86 ;  /* 0x000000565756723e */ /* 0x000fe400000010ff */
[----:B------:R-:W-:Y:S01]  /*22a0*/  F2FP.BF16.PACK_AB R81, R81, R80 ;  /* 0x000000505151723e */ /* 0x000fe200000010ff */
[----:B------:R-:W-:Y:S01]  /*22b0*/  IMAD R158, R158, 0x20, R5 ;  /* 0x000000209e9e7824 */ /* 0x000fe200078e0205 */
[----:B------:R-:W-:-:S02]  /*22c0*/  F2FP.BF16.PACK_AB R82, R83, R82 ;  /* 0x000000525352723e */ /* 0x000fc400000010ff */
[----:B------:R-:W-:Y:S02]  /*22d0*/  F2FP.BF16.PACK_AB R77, R77, R76 ;  /* 0x0000004c4d4d723e */ /* 0x000fe400000010ff */
[C---:B------:R-:W-:Y:S02]  /*22e0*/  IADD3 R2, R158.reuse, 0x400, RZ ;  /* 0x000004009e027810 */ /* 0x040fe40007ffe0ff */
[----:B------:R-:W-:Y:S02]  /*22f0*/  LOP3.LUT R141, R158, 0x18, R141, 0xf8, !PT ;  /* 0x000000189e8d7812 */ /* 0x000fe400078ef88d */
[----:B------:R-:W-:Y:S02]  /*2300*/  SHF.R.U32.HI R2, RZ, 0x3, R2 ;  /* 0x00000003ff027819 */ /* 0x000fe40000011602 */
[----:B------:R-:W-:Y:S01]  /*2310*/  F2FP.BF16.PACK_AB R78, R79, R78 ;  /* 0x0000004e4f4e723e */ /* 0x000fe200000010ff */
[----:B------:R-:W-:Y:S01]  /*2320*/  IMAD.SHL.U32 R141, R141, 0x2, RZ ;  /* 0x000000028d8d7824 */ /* 0x000fe200078e00ff */
[----:B------:R-:W-:-:S02]  /*2330*/  LOP3.LUT R2, R2, 0xf0, RZ, 0xc0, !PT ;  /* 0x000000f002027812 */ /* 0x000fc400078ec0ff */
[----:B------:R-:W-:Y:S02]  /*2340*/  F2FP.BF16.PACK_AB R73, R73, R72 ;  /* 0x000000484949723e */ /* 0x000fe400000010ff */
[----:B------:R-:W-:Y:S01]  /*2350*/  LEA.HI R158, R158, R141, RZ, 0x1d ;  /* 0x0000008d9e9e7211 */ /* 0x000fe200078fe8ff */
[----:B------:R-:W-:Y:S01]  /*2360*/  BAR.SYNC.DEFER_BLOCKING 0x0 ;  /* 0x0000000000007b1d */ /* 0x000fe20000010000 */
[----:B------:R-:W-:Y:S01]  /*2370*/  IMAD.IADD R141, R141, 0x1, R2 ;  /* 0x000000018d8d7824 */ /* 0x000fe200078e0202 */
[----:B------:R-:W-:Y:S02]  /*2380*/  F2FP.BF16.PACK_AB R74, R75, R74 ;  /* 0x0000004a4b4a723e */ /* 0x000fe400000010ff */
[----:B------:R-:W-:Y:S02]  /*2390*/  LOP3.LUT R0, R156, 0x3f8, RZ, 0xc0, !PT ;  /* 0x000003f89c007812 */ /* 0x000fe400078ec0ff */
[----:B------:R-:W-:Y:S02]  /*23a0*/  SHF.R.U32.HI R132, RZ, 0x4, R132 ;  /* 0x00000004ff847819 */ /* 0x000fe40000011684 */
[----:B------:R-:W-:-:S02]  /*23b0*/  LOP3.LUT R4, R0, 0x400, RZ, 0xfc, !PT ;  /* 0x0000040000047812 */ /* 0x000fc400078efcff */
[----:B------:R-:W-:Y:S02]  /*23c0*/  SGXT.U32 R3, R132, 0x3 ;  /* 0x000000038403781a */ /* 0x000fe40000000000 */
[----:B------:R-:W-:Y:S02]  /*23d0*/  SHF.R.U32.HI R156, RZ, 0x3, R156 ;  /* 0x00000003ff9c7819 */ /* 0x000fe4000001169c */
[----:B------:R-:W-:Y:S02]  /*23e0*/  SHF.R.U32.HI R4, RZ, 0x3, R4 ;  /* 0x00000003ff047819 */ /* 0x000fe40000011604 */
[----:B------:R-:W-:Y:S02]  /*23f0*/  F2FP.BF16.PACK_AB R39, R29, R28 ;  /* 0x0000001c1d27723e */ /* 0x000fe400000010ff */
[----:B------:R-:W-:Y:S02]  /*2400*/  LOP3.LUT R29, R3, R126, RZ, 0xfc, !PT ;  /* 0x0000007e031d7212 */ /* 0x000fe400078efcff */
[----:B------:R-:W-:-:S02]  /*2410*/  LOP3.LUT R3, R156, 0x70, RZ, 0xc0, !PT ;  /* 0x000000709c037812 */ /* 0x000fc400078ec0ff */
[----:B------:R-:W-:Y:S01]  /*2420*/  LOP3.LUT R5, R4, 0xf0, RZ, 0xc0, !PT ;  /* 0x000000f004057812 */ /* 0x000fe200078ec0ff */
[----:B------:R-:W-:Y:S01]  /*2430*/  STS [R158], R85 ;  /* 0x000000559e007388 */ /* 0x000fe20000000800 */
[----:B------:R-:W-:Y:S01]  /*2440*/  F2FP.BF16.PACK_AB R28, R31, R30 ;  /* 0x0000001e1f1c723e */ /* 0x000fe200000010ff */
[C---:B------:R-:W-:Y:S01]  /*2450*/  IMAD R30, R0.reuse, 0x2, R3 ;  /* 0x00000002001e7824 */ /* 0x040fe200078e0203 */
[----:B------:R-:W-:Y:S01]  /*2460*/  F2FP.BF16.PACK_AB R34, R35, R34 ;  /* 0x000000222322723e */ /* 0x000fe200000010ff */
[----:B------:R-:W-:Y:S01]  /*2470*/  STS [R141+0x800], R86 ;  /* 0x000800568d007388 */ /* 0x000fe20000000800 */
[----:B------:R-:W-:Y:S01]  /*2480*/  IMAD R35, R0, 0x2, R5 ;  /* 0x0000000200237824 */ /* 0x000fe200078e0205 */
[----:B------:R-:W-:Y:S02]  /*2490*/  F2FP.BF16.PACK_AB R45, R13, R12 ;  /* 0x0000000c0d2d723e */ /* 0x000fe400000010ff */
[----:B------:R-:W-:Y:S01]  /*24a0*/  STS [R158+0x40], R81 ;  /* 0x000040519e007388 */ /* 0x000fe20000000800 */
[----:B------:R-:W-:-:S02]  /*24b0*/  F2FP.BF16.PACK_AB R38, R15, R14 ;  /* 0x0000000e0f26723e */ /* 0x000fc400000010ff */
[----:B------:R-:W-:Y:S01]  /*24c0*/  F2FP.BF16.PACK_AB R47, R17, R16 ;  /* 0x00000010112f723e */ /* 0x000fe200000010ff */
[----:B------:R-:W-:Y:S01]  /*24d0*/  STS [R141+0x840], R82 ;  /* 0x000840528d007388 */ /* 0x000fe20000000800 */
[----:B------:R-:W-:Y:S02]  /*24e0*/  F2FP.BF16.PACK_AB R44, R19, R18 ;  /* 0x00000012132c723e */ /* 0x000fe400000010ff */
[----:B------:R-:W-:Y:S01]  /*24f0*/  F2FP.BF16.PACK_AB R69, R69, R68 ;  /* 0x000000444545723e */ /* 0x000fe200000010ff */
[----:B------:R-:W-:Y:S01]  /*2500*/  STS [R158+0x80], R77 ;  /* 0x0000804d9e007388 */ /* 0x000fe20000000800 */
[----:B------:R-:W-:Y:S02]  /*2510*/  F2FP.BF16.PACK_AB R70, R71, R70 ;  /* 0x000000464746723e */ /* 0x000fe400000010ff */
[----:B------:R-:W-:Y:S01]  /*2520*/  F2FP.BF16.PACK_AB R65, R65, R64 ;  /* 0x000000404141723e */ /* 0x000fe200000010ff */
        /* <DEDUP_REMOVED lines=9> */
[----:B------:R-:W-:Y:S01]  /*25c0*/  BAR.SYNC.DEFER_BLOCKING 0x0 ;  /* 0x0000000000007b1d */ /* 0x000fe20000010000 */
[----:B------:R-:W-:-:S02]  /*25d0*/  F2FP.BF16.PACK_AB R31, R9, R8 ;  /* 0x00000008091f723e */ /* 0x000fc400000010ff */
[----:B------:R-:W-:Y:S02]  /*25e0*/  F2FP.BF16.PACK_AB R32, R11, R10 ;  /* 0x0000000a0b20723e */ /* 0x000fe400000010ff */
[----:B------:R-:W-:Y:S02]  /*25f0*/  F2FP.BF16.PACK_AB R53, R53, R52 ;  /* 0x000000343535723e */ /* 0x000fe400000010ff */
[----:B------:R-:W-:Y:S02]  /*2600*/  F2FP.BF16.PACK_AB R54, R55, R54 ;  /* 0x000000363736723e */ /* 0x000fe400000010ff */
[----:B------:R-:W-:Y:S02]  /*2610*/  F2FP.BF16.PACK_AB R37, R25, R24 ;  /* 0x000000181925723e */ /* 0x000fe400000010ff */
[----:B------:R-:W-:Y:S02]  /*2620*/  F2FP.BF16.PACK_AB R36, R27, R26 ;  /* 0x0000001a1b24723e */ /* 0x000fe400000010ff */
[----:B------:R-:W-:-:S02]  /*2630*/  F2FP.BF16.PACK_AB R49, R21, R20 ;  /* 0x000000141531723e */ /* 0x000fc400000010ff */
[----:B------:R-:W-:Y:S02]  /*2640*/  F2FP.BF16.PACK_AB R46, R23, R22 ;  /* 0x00000016172e723e */ /* 0x000fe400000010ff */
[----:B------:R-:W-:Y:S01]  /*2650*/  ISETP.GE.AND P0, PT, R160, 0x2800, PT ;  /* 0x00002800a000780c */ /* 0x000fe20003f06270 */
[C---:B------:R-:W-:Y:S01]  /*2660*/  IMAD R160, R29.reuse, 0x2800, R160 ;  /* 0x000028001da07824 */ /* 0x040fe200078e02a0 */
[C---:B------:R-:W-:Y:S02]  /*2670*/  LOP3.LUT R3, R29.reuse, 0x10, RZ, 0xfc, !PT ;  /* 0x000000101d037812 */ /* 0x040fe400078efcff */
[C---:B------:R-:W-:Y:S02]  /*2680*/  ISETP.LT.AND P1, PT, R29.reuse, 0x200, !P0 ;  /* 0x000002001d00780c */ /* 0x040fe40004721270 */
[C---:B------:R-:W-:Y:S01]  /*2690*/  LOP3.LUT R2, R29.reuse, 0x18, RZ, 0xfc, !PT ;  /* 0x000000181d027812 */ /* 0x040fe200078efcff */
[----:B------:R-:W1:Y:S01]  /*26a0*/  LDS.128 R12, [R30] ;  /* 0x000000001e0c7984 */ /* 0x000e620000000c00 */
[----:B------:R-:W-:-:S02]  /*26b0*/  LOP3.LUT R0, R29, 0x20, RZ, 0xfc, !PT ;  /* 0x000000201d007812 */ /* 0x000fc400078efcff */
[----:B------:R-:W-:Y:S01]  /*26c0*/  ISETP.LT.AND P5, PT, R3, 0x200, !P0 ;  /* 0x000002000300780c */ /* 0x000fe200047a1270 */
[----:B------:R-:W2:Y:S04]  /*26d0*/  LDS.128 R16, [R35+0x800] ;  /* 0x0008000023107984 */ /* 0x000ea80000000c00 */
[----:B------:R-:W-:Y:S01]  /*26e0*/  BAR.SYNC.DEFER_BLOCKING 0x0 ;  /* 0x0000000000007b1d */ /* 0x000fe20000010000 */
[----:B------:R-:W-:Y:S01]  /*26f0*/  ISETP.LT.AND P4, PT, R2, 0x200, !P0 ;  /* 0x000002000200780c */ /* 0x000fe20004781270 */
[----:B------:R-:W-:Y:S01]  /*2700*/  IMAD.WIDE R2, R160, R127, c[0x0][0x170] ;  /* 0x00005c00a0027625 */ /* 0x000fe200078e027f */
[----:B------:R-:W-:Y:S02]  /*2710*/  ISETP.LT.AND P3, PT, R0, 0x200, !P0 ;  /* 0x000002000000780c */ /* 0x000fe40004761270 */
[----:B------:R-:W-:Y:S01]  /*2720*/  LOP3.LUT R0, R29, 0x38, RZ, 0xfc, !PT ;  /* 0x000000381d007812 */ /* 0x000fe200078efcff */
[----:B------:R-:W-:Y:S04]  /*2730*/  STS [R158], R69 ;  /* 0x000000459e007388 */ /* 0x000fe80000000800 */
[----:B------:R-:W-:Y:S04]  /*2740*/  STS [R141+0x800], R70 ;  /* 0x000800468d007388 */ /* 0x000fe80000000800 */
[----:B------:R-:W-:Y:S04]  /*2750*/  STS [R158+0x40], R65 ;  /* 0x000040419e007388 */ /* 0x000fe80000000800 */
[----:B------:R-:W-:Y:S04]  /*2760*/  STS [R141+0x840], R66 ;  /* 0x000840428d007388 */ /* 0x000fe80000000800 */
[----:B------:R-:W-:Y:S04]  /*2770*/  STS [R158+0x80], R61 ;  /* 0x0000803d9e007388 */ /* 0x000fe80000000800 */
[----:B------:R-:W-:Y:S04]  /*2780*/  STS [R141+0x880], R62 ;  /* 0x0008803e8d007388 */ /* 0x000fe80000000800 */
[----:B------:R-:W-:Y:S04]  /*2790*/  STS [R158+0xc0], R57 ;  /* 0x0000c0399e007388 */ /* 0x000fe80000000800 */
[----:B------:R-:W-:Y:S04]  /*27a0*/  STS [R141+0x8c0], R58 ;  /* 0x0008c03a8d007388 */ /* 0x000fe80000000800 */
[----:B------:R-:W-:Y:S06]  /*27b0*/  BAR.SYNC.DEFER_BLOCKING 0x0 ;  /* 0x0000000000007b1d */ /* 0x000fec0000010000 */
[----:B------:R-:W3:Y:S04]  /*27c0*/  LDS.128 R4, [R30] ;  /* 0x000000001e047984 */ /* 0x000ee80000000c00 */
[----:B------:R-:W4:Y:S04]  /*27d0*/  LDS.128 R8, [R35+0x800] ;  /* 0x0008000023087984 */ /* 0x000f280000000c00 */
[----:B------:R-:W-:Y:S06]  /*27e0*/  BAR.SYNC.DEFER_BLOCKING 0x0 ;  /* 0x0000000000007b1d */ /* 0x000fec0000010000 */
[----:B------:R-:W-:Y:S04]  /*27f0*/  STS [R158], R53 ;  /* 0x000000359e007388 */ /* 0x000fe80000000800 */
[----:B------:R-:W-:Y:S04]  /*2800*/  STS [R141+0x800], R54 ;  /* 0x000800368d007388 */ /* 0x000fe80000000800 */
[----:B------:R-:W-:Y:S04]  /*2810*/  STS [R158+0x40], R37 ;  /* 0x000040259e007388 */ /* 0x000fe80000000800 */
[----:B------:R1:W-:Y:S04]  /*2820*/  STS [R141+0x840], R36 ;  /* 0x000840248d007388 */ /* 0x0003e80000000800 */
[----:B------:R-:W-:Y:S04]  /*2830*/  STS [R158+0x80], R39 ;  /* 0x000080279e007388 */ /* 0x000fe80000000800 */
[----:B------:R2:W-:Y:S01]  /*2840*/  STS [R141+0x880], R28 ;  /* 0x0008801c8d007388 */ /* 0x0005e20000000800 */
[----:B-1----:R-:W-:-:S03]  /*2850*/  IADD3 R36, R160, 0x78000, RZ ;  /* 0x00078000a0247810 */ /* 0x002fc60007ffe0ff */
[----:B------:R-:W-:Y:S04]  /*2860*/  STS [R158+0xc0], R33 ;  /* 0x0000c0219e007388 */ /* 0x000fe80000000800 */
[----:B------:R1:W-:Y:S01]  /*2870*/  STS [R141+0x8c0], R34 ;  /* 0x0008c0228d007388 */ /* 0x0003e20000000800 */
[----:B--2---:R-:W-:-:S03]  /*2880*/  LOP3.LUT R28, R29, 0x8, RZ, 0xfc, !PT ;  /* 0x000000081d1c7812 */ /* 0x004fc600078efcff */
[----:B------:R-:W-:Y:S01]  /*2890*/  BAR.SYNC.DEFER_BLOCKING 0x0 ;  /* 0x0000000000007b1d */ /* 0x000fe20000010000 */
[----:B------:R-:W-:Y:S02]  /*28a0*/  ISETP.LT.AND P6, PT, R28, 0x200, !P0 ;  /* 0x000002001c00780c */ /* 0x000fe400047c1270 */
[C---:B------:R-:W-:Y:S02]  /*28b0*/  IADD3 R28, R160.reuse, 0x14000, RZ ;  /* 0x00014000a01c7810 */ /* 0x040fe40007ffe0ff */
[----:B-1----:R-:W-:Y:S01]  /*28c0*/  IADD3 R34, R160, 0x64000, RZ ;  /* 0x00064000a0227810 */ /* 0x002fe20007ffe0ff */
[----:B------:R-:W1:Y:S04]  /*28d0*/  LDS.128 R20, [R30] ;  /* 0x000000001e147984 */ /* 0x000e680000000c00 */
[----:B------:R-:W2:Y:S04]  /*28e0*/  LDS.128 R24, [R35+0x800] ;  /* 0x0008000023187984 */ /* 0x000ea80000000c00 */
[----:B------:R-:W-:Y:S06]  /*28f0*/  BAR.SYNC.DEFER_BLOCKING 0x0 ;  /* 0x0000000000007b1d */ /* 0x000fec0000010000 */
[----:B------:R1:W-:Y:S04]  /*2900*/  STS [R158], R31 ;  /* 0x0000001f9e007388 */ /* 0x0003e80000000800 */
[----:B------:R2:W-:Y:S04]  /*2910*/  STS [R141+0x800], R32 ;  /* 0x000800208d007388 */ /* 0x0005e80000000800 */
[----:B------:R-:W-:Y:S01]  /*2920*/  STS [R158+0x40], R45 ;  /* 0x0000402d9e007388 */ /* 0x000fe20000000800 */
[----:B-1----:R-:W-:-:S03]  /*2930*/  LOP3.LUT R31, R29, 0x28, RZ, 0xfc, !PT ;  /* 0x000000281d1f7812 */ /* 0x002fc600078efcff */
[----:B------:R-:W-:Y:S01]  /*2940*/  STS [R141+0x840], R38 ;  /* 0x000840268d007388 */ /* 0x000fe20000000800 */
[----:B------:R-:W-:-:S03]  /*2950*/  ISETP.LT.AND P2, PT, R31, 0x200, !P0 ;  /* 0x000002001f00780c */ /* 0x000fc60004741270 */
[----:B------:R-:W-:Y:S01]  /*2960*/  STS [R158+0x80], R47 ;  /* 0x0000802f9e007388 */ /* 0x000fe20000000800 */
[----:B--2---:R-:W-:-:S03]  /*2970*/  IADD3 R32, R160, 0x3c000, RZ ;  /* 0x0003c000a0207810 */ /* 0x004fc60007ffe0ff */
[----:B------:R-:W-:Y:S02]  /*2980*/  STS [R141+0x880], R44 ;  /* 0x0008802c8d007388 */ /* 0x000fe40000000800 */
[-C--:B------:R-:W-:Y:S02]  /*2990*/  IMAD.WIDE R32, R32, R127.reuse, c[0x0][0x170] ;  /* 0x00005c0020207625 */ /* 0x080fe400078e027f */
[----:B------:R-:W-:Y:S04]  /*29a0*/  STS [R158+0xc0], R49 ;  /* 0x0000c0319e007388 */ /* 0x000fe80000000800 */
[----:B------:R-:W-:Y:S04]  /*29b0*/  STS [R141+0x8c0], R46 ;  /* 0x0008c02e8d007388 */ /* 0x000fe80000000800 */
[----:B------:R-:W-:Y:S06]  /*29c0*/  BAR.SYNC.DEFER_BLOCKING 0x0 ;  /* 0x0000000000007b1d */ /* 0x000fec0000010000 */
[----:B------:R1:W2:Y:S04]  /*29d0*/  LDS.128 R40, [R30] ;  /* 0x000000001e287984 */ /* 0x0002a80000000c00 */
[----:B------:R3:W-:Y:S01]  /*29e0*/  @P1 STG.E.128 [R2.64], R12 ;  /* 0x0000000c02001986 */ /* 0x0007e2000c101d08 */
[----:B-1----:R-:W-:Y:S01]  /*29f0*/  LOP3.LUT R30, R29, 0x30, RZ, 0xfc, !PT ;  /* 0x000000301d1e7812 */ /* 0x002fe200078efcff */
[----:B------:R-:W-:-:S03]  /*2a00*/  IMAD.WIDE R28, R28, R127, c[0x0][0x170] ;  /* 0x00005c001c1c7625 */ /* 0x000fc600078e027f */
[----:B------:R-:W-:Y:S02]  /*2a10*/  ISETP.LT.AND P1, PT, R30, 0x200, !P0 ;  /* 0x000002001e00780c */ /* 0x000fe40004721270 */
[----:B------:R-:W-:Y:S01]  /*2a20*/  IADD3 R30, R160, 0x28000, RZ ;  /* 0x00028000a01e7810 */ /* 0x000fe20007ffe0ff */
[----:B------:R1:W-:Y:S01]  /*2a30*/  @P6 STG.E.128 [R28.64], R16 ;  /* 0x000000101c006986 */ /* 0x0003e2000c101d08 */
[----:B------:R-:W-:Y:S02]  /*2a40*/  ISETP.LT.AND P0, PT, R0, 0x200, !P0 ;  /* 0x000002000000780c */ /* 0x000fe40004701270 */
[----:B------:R-:W-:Y:S01]  /*2a50*/  IADD3 R0, R160, 0x50000, RZ ;  /* 0x00050000a0007810 */ /* 0x000fe20007ffe0ff */
[----:B------:R-:W-:-:S04]  /*2a60*/  IMAD.WIDE R30, R30, R127, c[0x0][0x170] ;  /* 0x00005c001e1e7625 */ /* 0x000fc800078e027f */
[-C--:B---3--:R-:W-:Y:S01]  /*2a70*/  IMAD.WIDE R2, R0, R127.reuse, c[0x0][0x170] ;  /* 0x00005c0000027625 */ /* 0x088fe200078e027f */
[----:B------:R1:W-:Y:S03]  /*2a80*/  @P5 STG.E.128 [R30.64], R4 ;  /* 0x000000041e005986 */ /* 0x0003e6000c101d08 */
[-C--:B------:R-:W-:Y:S01]  /*2a90*/  IMAD.WIDE R12, R34, R127.reuse, c[0x0][0x170] ;  /* 0x00005c00220c7625 */ /* 0x080fe200078e027f */
[----:B----4-:R1:W-:Y:S03]  /*2aa0*/  @P4 STG.E.128 [R32.64], R8 ;  /* 0x0000000820004986 */ /* 0x0103e6000c101d08 */
[----:B------:R-:W-:Y:S01]  /*2ab0*/  IMAD.WIDE R14, R36, R127, c[0x0][0x170] ;  /* 0x00005c00240e7625 */ /* 0x000fe200078e027f */
[----:B------:R1:W-:Y:S04]  /*2ac0*/  @P3 STG.E.128 [R2.64], R20 ;  /* 0x0000001402003986 */ /* 0x0003e8000c101d08 */
[----:B------:R1:W-:Y:S04]  /*2ad0*/  @P2 STG.E.128 [R12.64], R24 ;  /* 0x000000180c002986 */ /* 0x0003e8000c101d08 */
[----:B--2---:R1:W-:Y:S01]  /*2ae0*/  @P1 STG.E.128 [R14.64], R40 ;  /* 0x000000280e001986 */ /* 0x0043e2000c101d08 */
[----:B------:R-:W-:Y:S05]  /*2af0*/  @!P0 EXIT ;  /* 0x000000000000894d */ /* 0x000fea0003800000 */
[----:B-1----:R-:W1:Y:S01]  /*2b00*/  LDS.128 R32, [R35+0x800] ;  /* 0x0008000023207984 */ /* 0x002e620000000c00 */
[----:B------:R-:W-:-:S05]  /*2b10*/  IADD3 R2, R160, 0x8c000, RZ ;  /* 0x0008c000a0027810 */ /* 0x000fca0007ffe0ff */
[----:B------:R-:W-:-:S05]  /*2b20*/  IMAD.WIDE R2, R2, R127, c[0x0][0x170] ;  /* 0x00005c0002027625 */ /* 0x000fca00078e027f */
[----:B-1----:R-:W-:Y:S01]  /*2b30*/  STG.E.128 [R2.64], R32 ;  /* 0x0000002002007986 */ /* 0x002fe2000c101d08 */
[----:B------:R-:W-:Y:S05]  /*2b40*/  EXIT ;  /* 0x000000000000794d */ /* 0x000fea0003800000 */
.L_x_1:
[----:B------:R-:W-:-:S00]  /*2b50*/  BRA `(.L_x_1) ;  /* 0xfffffff000007947 */ /* 0x000fc0000383ffff */
[----:B------:R-:W-:-:S00]  /*2b60*/  NOP ;  /* 0x0000000000007918 */ /* 0x000fc00000000000 */
        /* <DEDUP_REMOVED lines=9> */
.L_x_2:


//--------------------- .nv.shared.triton_mm      --------------------------
	.section	.nv.shared.triton_mm,"aw",@nobits
	.sectionflags	@""
	.align	16
